//
// Generated by NVIDIA NVVM Compiler
//
// Compiler Build ID: CL-36424714
// Cuda compilation tools, release 13.0, V13.0.88
// Based on NVVM 20.0.0
//

.version 9.0
.target sm_100
.address_size 64

	// .globl	_Z4initPfS_S_S_S_S_S_
.func  (.param .b64 func_retval0) __internal_accurate_pow
(
	.param .b64 __internal_accurate_pow_param_0
)
;

.visible .entry _Z4initPfS_S_S_S_S_S_(
	.param .u64 .ptr .align 1 _Z4initPfS_S_S_S_S_S__param_0,
	.param .u64 .ptr .align 1 _Z4initPfS_S_S_S_S_S__param_1,
	.param .u64 .ptr .align 1 _Z4initPfS_S_S_S_S_S__param_2,
	.param .u64 .ptr .align 1 _Z4initPfS_S_S_S_S_S__param_3,
	.param .u64 .ptr .align 1 _Z4initPfS_S_S_S_S_S__param_4,
	.param .u64 .ptr .align 1 _Z4initPfS_S_S_S_S_S__param_5,
	.param .u64 .ptr .align 1 _Z4initPfS_S_S_S_S_S__param_6
)
{
	.reg .b32 	%r<6>;
	.reg .b64 	%rd<23>;

	ld.param.u64 	%rd1, [_Z4initPfS_S_S_S_S_S__param_0];
	ld.param.u64 	%rd2, [_Z4initPfS_S_S_S_S_S__param_1];
	ld.param.u64 	%rd3, [_Z4initPfS_S_S_S_S_S__param_2];
	ld.param.u64 	%rd4, [_Z4initPfS_S_S_S_S_S__param_3];
	ld.param.u64 	%rd5, [_Z4initPfS_S_S_S_S_S__param_4];
	ld.param.u64 	%rd6, [_Z4initPfS_S_S_S_S_S__param_5];
	ld.param.u64 	%rd7, [_Z4initPfS_S_S_S_S_S__param_6];
	cvta.to.global.u64 	%rd8, %rd7;
	cvta.to.global.u64 	%rd9, %rd6;
	cvta.to.global.u64 	%rd10, %rd5;
	cvta.to.global.u64 	%rd11, %rd4;
	cvta.to.global.u64 	%rd12, %rd3;
	cvta.to.global.u64 	%rd13, %rd2;
	cvta.to.global.u64 	%rd14, %rd1;
	mov.u32 	%r1, %ctaid.x;
	mov.u32 	%r2, %ntid.x;
	mov.u32 	%r3, %tid.x;
	mad.lo.s32 	%r4, %r1, %r2, %r3;
	mul.wide.s32 	%rd15, %r4, 4;
	add.s64 	%rd16, %rd14, %rd15;
	mov.b32 	%r5, 0;
	st.global.u32 	[%rd16], %r5;
	add.s64 	%rd17, %rd13, %rd15;
	st.global.u32 	[%rd17], %r5;
	add.s64 	%rd18, %rd12, %rd15;
	st.global.u32 	[%rd18], %r5;
	add.s64 	%rd19, %rd11, %rd15;
	st.global.u32 	[%rd19], %r5;
	add.s64 	%rd20, %rd10, %rd15;
	st.global.u32 	[%rd20], %r5;
	add.s64 	%rd21, %rd9, %rd15;
	st.global.u32 	[%rd21], %r5;
	add.s64 	%rd22, %rd8, %rd15;
	st.global.u32 	[%rd22], %r5;
	ret;

}
	// .globl	_Z4comBPfS_S_iidddd
.visible .entry _Z4comBPfS_S_iidddd(
	.param .u64 .ptr .align 1 _Z4comBPfS_S_iidddd_param_0,
	.param .u64 .ptr .align 1 _Z4comBPfS_S_iidddd_param_1,
	.param .u64 .ptr .align 1 _Z4comBPfS_S_iidddd_param_2,
	.param .u32 _Z4comBPfS_S_iidddd_param_3,
	.param .u32 _Z4comBPfS_S_iidddd_param_4,
	.param .f64 _Z4comBPfS_S_iidddd_param_5,
	.param .f64 _Z4comBPfS_S_iidddd_param_6,
	.param .f64 _Z4comBPfS_S_iidddd_param_7,
	.param .f64 _Z4comBPfS_S_iidddd_param_8
)
{
	.reg .pred 	%p<32>;
	.reg .b32 	%r<58>;
	.reg .b32 	%f<14>;
	.reg .b64 	%rd<22>;
	.reg .b64 	%fd<57>;

	ld.param.u64 	%rd5, [_Z4comBPfS_S_iidddd_param_1];
	ld.param.u32 	%r10, [_Z4comBPfS_S_iidddd_param_3];
	ld.param.u32 	%r11, [_Z4comBPfS_S_iidddd_param_4];
	ld.param.f64 	%fd21, [_Z4comBPfS_S_iidddd_param_5];
	ld.param.f64 	%fd22, [_Z4comBPfS_S_iidddd_param_6];
	ld.param.f64 	%fd23, [_Z4comBPfS_S_iidddd_param_7];
	ld.param.f64 	%fd24, [_Z4comBPfS_S_iidddd_param_8];
	mov.u32 	%r13, %ctaid.x;
	mov.u32 	%r14, %ntid.x;
	mov.u32 	%r15, %tid.x;
	mad.lo.s32 	%r16, %r13, %r14, %r15;
	div.s32 	%r17, %r16, %r10;
	mul.lo.s32 	%r18, %r17, %r10;
	sub.s32 	%r19, %r16, %r18;
	add.s32 	%r20, %r11, -1;
	setp.ge.s32 	%p1, %r17, %r20;
	min.s32 	%r21, %r17, %r19;
	setp.lt.s32 	%p2, %r21, 1;
	add.s32 	%r22, %r10, -1;
	setp.ge.s32 	%p3, %r19, %r22;
	or.pred  	%p4, %p1, %p3;
	or.pred  	%p5, %p4, %p2;
	@%p5 bra 	$L__BB1_16;
	ld.param.u64 	%rd20, [_Z4comBPfS_S_iidddd_param_0];
	cvta.to.global.u64 	%rd1, %rd20;
	cvta.to.global.u64 	%rd7, %rd5;
	rcp.rn.f64 	%fd1, %fd24;
	add.s32 	%r3, %r18, %r19;
	mul.wide.s32 	%rd8, %r3, 4;
	add.s64 	%rd2, %rd1, %rd8;
	ld.global.f32 	%f1, [%rd2+4];
	ld.global.f32 	%f2, [%rd2+-4];
	sub.f32 	%f3, %f1, %f2;
	cvt.f64.f32 	%fd25, %f3;
	add.f64 	%fd2, %fd22, %fd22;
	div.rn.f64 	%fd3, %fd25, %fd2;
	add.s32 	%r24, %r18, %r10;
	add.s32 	%r25, %r3, %r10;
	mul.wide.s32 	%rd9, %r25, 4;
	add.s64 	%rd10, %rd7, %rd9;
	ld.global.f32 	%f4, [%rd10];
	shl.b32 	%r26, %r10, 1;
	sub.s32 	%r27, %r24, %r26;
	add.s32 	%r4, %r27, %r19;
	mul.wide.s32 	%rd11, %r4, 4;
	add.s64 	%rd3, %rd7, %rd11;
	ld.global.f32 	%f5, [%rd3];
	sub.f32 	%f6, %f4, %f5;
	cvt.f64.f32 	%fd26, %f6;
	add.f64 	%fd4, %fd23, %fd23;
	div.rn.f64 	%fd5, %fd26, %fd4;
	{
	.reg .b32 %temp; 
	mov.b64 	{%temp, %r5}, %fd3;
	}
	mov.f64 	%fd27, 0d4000000000000000;
	{
	.reg .b32 %temp; 
	mov.b64 	{%temp, %r28}, %fd27;
	}
	and.b32  	%r7, %r28, 2146435072;
	setp.eq.s32 	%p6, %r7, 1062207488;
	abs.f64 	%fd6, %fd3;
	{ // callseq 0, 0
	.param .b64 param0;
	st.param.f64 	[param0], %fd6;
	.param .b64 retval0;
	call.uni (retval0), 
	__internal_accurate_pow, 
	(
	param0
	);
	ld.param.f64 	%fd28, [retval0];
	} // callseq 0
	setp.lt.s32 	%p7, %r5, 0;
	neg.f64 	%fd30, %fd28;
	selp.f64 	%fd31, %fd30, %fd28, %p6;
	selp.f64 	%fd54, %fd31, %fd28, %p7;
	setp.neu.f64 	%p8, %fd3, 0d0000000000000000;
	@%p8 bra 	$L__BB1_3;
	selp.b32 	%r29, %r5, 0, %p6;
	setp.lt.s32 	%p10, %r28, 0;
	or.b32  	%r30, %r29, 2146435072;
	selp.b32 	%r31, %r30, %r29, %p10;
	mov.b32 	%r32, 0;
	mov.b64 	%fd54, {%r32, %r31};
$L__BB1_3:
	add.f64 	%fd32, %fd3, 0d4000000000000000;
	{
	.reg .b32 %temp; 
	mov.b64 	{%temp, %r33}, %fd32;
	}
	and.b32  	%r34, %r33, 2146435072;
	setp.ne.s32 	%p11, %r34, 2146435072;
	@%p11 bra 	$L__BB1_8;
	setp.num.f64 	%p12, %fd3, %fd3;
	@%p12 bra 	$L__BB1_6;
	mov.f64 	%fd33, 0d4000000000000000;
	add.rn.f64 	%fd54, %fd3, %fd33;
	bra.uni 	$L__BB1_8;
$L__BB1_6:
	setp.neu.f64 	%p13, %fd6, 0d7FF0000000000000;
	@%p13 bra 	$L__BB1_8;
	setp.lt.s32 	%p16, %r28, 0;
	selp.b32 	%r36, 0, 2146435072, %p16;
	and.b32  	%r37, %r28, 2147483647;
	setp.ne.s32 	%p17, %r37, 1071644672;
	or.b32  	%r38, %r36, -2147483648;
	selp.b32 	%r39, %r38, %r36, %p17;
	selp.b32 	%r40, %r39, %r36, %p6;
	selp.b32 	%r41, %r40, %r36, %p7;
	mov.b32 	%r42, 0;
	mov.b64 	%fd54, {%r42, %r41};
$L__BB1_8:
	setp.eq.f64 	%p19, %fd3, 0d3FF0000000000000;
	selp.f64 	%fd34, 0d3FF0000000000000, %fd54, %p19;
	add.f64 	%fd35, %fd3, %fd5;
	mul.f64 	%fd36, %fd1, %fd35;
	sub.f64 	%fd37, %fd36, %fd34;
	mul.wide.s32 	%rd12, %r10, 4;
	add.s64 	%rd13, %rd2, %rd12;
	ld.global.f32 	%f7, [%rd13];
	add.s64 	%rd15, %rd1, %rd11;
	ld.global.f32 	%f8, [%rd15];
	sub.f32 	%f9, %f7, %f8;
	cvt.f64.f32 	%fd38, %f9;
	div.rn.f64 	%fd39, %fd38, %fd4;
	add.s64 	%rd16, %rd3, %rd12;
	ld.global.f32 	%f10, [%rd16+4];
	ld.global.f32 	%f11, [%rd16+-4];
	sub.f32 	%f12, %f10, %f11;
	cvt.f64.f32 	%fd40, %f12;
	mul.f64 	%fd41, %fd39, %fd40;
	div.rn.f64 	%fd42, %fd41, %fd2;
	add.f64 	%fd43, %fd42, %fd42;
	sub.f64 	%fd13, %fd37, %fd43;
	{
	.reg .b32 %temp; 
	mov.b64 	{%temp, %r8}, %fd5;
	}
	abs.f64 	%fd14, %fd5;
	{ // callseq 1, 0
	.param .b64 param0;
	st.param.f64 	[param0], %fd14;
	.param .b64 retval0;
	call.uni (retval0), 
	__internal_accurate_pow, 
	(
	param0
	);
	ld.param.f64 	%fd44, [retval0];
	} // callseq 1
	setp.lt.s32 	%p20, %r8, 0;
	neg.f64 	%fd46, %fd44;
	selp.f64 	%fd47, %fd46, %fd44, %p6;
	selp.f64 	%fd56, %fd47, %fd44, %p20;
	setp.neu.f64 	%p21, %fd5, 0d0000000000000000;
	@%p21 bra 	$L__BB1_10;
	setp.eq.s32 	%p22, %r7, 1062207488;
	selp.b32 	%r44, %r8, 0, %p22;
	setp.lt.s32 	%p23, %r28, 0;
	or.b32  	%r45, %r44, 2146435072;
	selp.b32 	%r46, %r45, %r44, %p23;
	mov.b32 	%r47, 0;
	mov.b64 	%fd56, {%r47, %r46};
$L__BB1_10:
	add.f64 	%fd48, %fd5, 0d4000000000000000;
	{
	.reg .b32 %temp; 
	mov.b64 	{%temp, %r48}, %fd48;
	}
	and.b32  	%r49, %r48, 2146435072;
	setp.ne.s32 	%p24, %r49, 2146435072;
	@%p24 bra 	$L__BB1_15;
	setp.num.f64 	%p25, %fd5, %fd5;
	@%p25 bra 	$L__BB1_13;
	mov.f64 	%fd49, 0d4000000000000000;
	add.rn.f64 	%fd56, %fd5, %fd49;
	bra.uni 	$L__BB1_15;
$L__BB1_13:
	setp.neu.f64 	%p26, %fd14, 0d7FF0000000000000;
	@%p26 bra 	$L__BB1_15;
	setp.lt.s32 	%p27, %r8, 0;
	setp.eq.s32 	%p28, %r7, 1062207488;
	setp.lt.s32 	%p29, %r28, 0;
	selp.b32 	%r51, 0, 2146435072, %p29;
	and.b32  	%r52, %r28, 2147483647;
	setp.ne.s32 	%p30, %r52, 1071644672;
	or.b32  	%r53, %r51, -2147483648;
	selp.b32 	%r54, %r53, %r51, %p30;
	selp.b32 	%r55, %r54, %r51, %p28;
	selp.b32 	%r56, %r55, %r51, %p27;
	mov.b32 	%r57, 0;
	mov.b64 	%fd56, {%r57, %r56};
$L__BB1_15:
	ld.param.u64 	%rd21, [_Z4comBPfS_S_iidddd_param_2];
	setp.eq.f64 	%p31, %fd5, 0d3FF0000000000000;
	selp.f64 	%fd50, 0d3FF0000000000000, %fd56, %p31;
	sub.f64 	%fd51, %fd13, %fd50;
	mul.f64 	%fd52, %fd21, %fd51;
	cvt.rn.f32.f64 	%f13, %fd52;
	cvta.to.global.u64 	%rd17, %rd21;
	mul.wide.s32 	%rd18, %r3, 4;
	add.s64 	%rd19, %rd17, %rd18;
	st.global.f32 	[%rd19], %f13;
$L__BB1_16:
	ret;

}
	// .globl	_Z4comPPfS_S_iiddd
.visible .entry _Z4comPPfS_S_iiddd(
	.param .u64 .ptr .align 1 _Z4comPPfS_S_iiddd_param_0,
	.param .u64 .ptr .align 1 _Z4comPPfS_S_iiddd_param_1,
	.param .u64 .ptr .align 1 _Z4comPPfS_S_iiddd_param_2,
	.param .u32 _Z4comPPfS_S_iiddd_param_3,
	.param .u32 _Z4comPPfS_S_iiddd_param_4,
	.param .f64 _Z4comPPfS_S_iiddd_param_5,
	.param .f64 _Z4comPPfS_S_iiddd_param_6,
	.param .f64 _Z4comPPfS_S_iiddd_param_7
)
{
	.reg .pred 	%p<32>;
	.reg .b32 	%r<57>;
	.reg .b32 	%f<9>;
	.reg .b64 	%rd<16>;
	.reg .b64 	%fd<49>;

	ld.param.u64 	%rd1, [_Z4comPPfS_S_iiddd_param_0];
	ld.param.u64 	%rd2, [_Z4comPPfS_S_iiddd_param_1];
	ld.param.u64 	%rd3, [_Z4comPPfS_S_iiddd_param_2];
	ld.param.u32 	%r9, [_Z4comPPfS_S_iiddd_param_3];
	ld.param.u32 	%r10, [_Z4comPPfS_S_iiddd_param_4];
	ld.param.f64 	%fd18, [_Z4comPPfS_S_iiddd_param_5];
	ld.param.f64 	%fd19, [_Z4comPPfS_S_iiddd_param_6];
	mov.u32 	%r12, %ctaid.x;
	mov.u32 	%r13, %ntid.x;
	mov.u32 	%r14, %tid.x;
	mad.lo.s32 	%r1, %r12, %r13, %r14;
	div.s32 	%r15, %r1, %r9;
	mul.lo.s32 	%r16, %r15, %r9;
	sub.s32 	%r17, %r1, %r16;
	add.s32 	%r18, %r10, -1;
	setp.ge.s32 	%p1, %r15, %r18;
	min.s32 	%r19, %r15, %r17;
	setp.lt.s32 	%p2, %r19, 1;
	add.s32 	%r20, %r9, -1;
	setp.ge.s32 	%p3, %r17, %r20;
	or.pred  	%p4, %p1, %p3;
	or.pred  	%p5, %p4, %p2;
	@%p5 bra 	$L__BB2_16;
	cvta.to.global.u64 	%rd4, %rd2;
	cvta.to.global.u64 	%rd5, %rd3;
	mul.f64 	%fd20, %fd19, %fd19;
	add.s32 	%r22, %r16, %r17;
	mul.wide.s32 	%rd6, %r22, 4;
	add.s64 	%rd7, %rd4, %rd6;
	ld.global.f32 	%f2, [%rd7+4];
	ld.global.f32 	%f3, [%rd7+-4];
	add.f32 	%f4, %f2, %f3;
	cvt.f64.f32 	%fd21, %f4;
	mul.f64 	%fd22, %fd18, %fd18;
	add.s32 	%r23, %r16, %r9;
	mul.wide.s32 	%rd8, %r9, 4;
	add.s64 	%rd9, %rd7, %rd8;
	ld.global.f32 	%f5, [%rd9];
	shl.b32 	%r24, %r9, 1;
	sub.s32 	%r25, %r23, %r24;
	add.s32 	%r26, %r25, %r17;
	mul.wide.s32 	%rd10, %r26, 4;
	add.s64 	%rd11, %rd4, %rd10;
	ld.global.f32 	%f6, [%rd11];
	add.f32 	%f7, %f5, %f6;
	cvt.f64.f32 	%fd23, %f7;
	mul.f64 	%fd24, %fd22, %fd23;
	fma.rn.f64 	%fd1, %fd20, %fd21, %fd24;
	add.s64 	%rd12, %rd5, %rd6;
	ld.global.f32 	%f1, [%rd12];
	{
	.reg .b32 %temp; 
	mov.b64 	{%temp, %r4}, %fd18;
	}
	mov.f64 	%fd25, 0d4000000000000000;
	{
	.reg .b32 %temp; 
	mov.b64 	{%temp, %r27}, %fd25;
	}
	and.b32  	%r6, %r27, 2146435072;
	setp.eq.s32 	%p6, %r6, 1062207488;
	abs.f64 	%fd2, %fd18;
	{ // callseq 2, 0
	.param .b64 param0;
	st.param.f64 	[param0], %fd2;
	.param .b64 retval0;
	call.uni (retval0), 
	__internal_accurate_pow, 
	(
	param0
	);
	ld.param.f64 	%fd26, [retval0];
	} // callseq 2
	setp.lt.s32 	%p7, %r4, 0;
	neg.f64 	%fd28, %fd26;
	selp.f64 	%fd29, %fd28, %fd26, %p6;
	selp.f64 	%fd46, %fd29, %fd26, %p7;
	setp.neu.f64 	%p8, %fd18, 0d0000000000000000;
	@%p8 bra 	$L__BB2_3;
	setp.eq.s32 	%p9, %r6, 1062207488;
	selp.b32 	%r28, %r4, 0, %p9;
	setp.lt.s32 	%p10, %r27, 0;
	or.b32  	%r29, %r28, 2146435072;
	selp.b32 	%r30, %r29, %r28, %p10;
	mov.b32 	%r31, 0;
	mov.b64 	%fd46, {%r31, %r30};
$L__BB2_3:
	add.f64 	%fd30, %fd18, 0d4000000000000000;
	{
	.reg .b32 %temp; 
	mov.b64 	{%temp, %r32}, %fd30;
	}
	and.b32  	%r33, %r32, 2146435072;
	setp.ne.s32 	%p11, %r33, 2146435072;
	@%p11 bra 	$L__BB2_8;
	setp.num.f64 	%p12, %fd18, %fd18;
	@%p12 bra 	$L__BB2_6;
	mov.f64 	%fd31, 0d4000000000000000;
	add.rn.f64 	%fd46, %fd18, %fd31;
	bra.uni 	$L__BB2_8;
$L__BB2_6:
	setp.neu.f64 	%p13, %fd2, 0d7FF0000000000000;
	@%p13 bra 	$L__BB2_8;
	setp.lt.s32 	%p14, %r4, 0;
	setp.eq.s32 	%p15, %r6, 1062207488;
	setp.lt.s32 	%p16, %r27, 0;
	selp.b32 	%r35, 0, 2146435072, %p16;
	and.b32  	%r36, %r27, 2147483647;
	setp.ne.s32 	%p17, %r36, 1071644672;
	or.b32  	%r37, %r35, -2147483648;
	selp.b32 	%r38, %r37, %r35, %p17;
	selp.b32 	%r39, %r38, %r35, %p15;
	selp.b32 	%r40, %r39, %r35, %p14;
	mov.b32 	%r41, 0;
	mov.b64 	%fd46, {%r41, %r40};
$L__BB2_8:
	setp.eq.s32 	%p18, %r6, 1062207488;
	setp.eq.f64 	%p19, %fd18, 0d3FF0000000000000;
	selp.f64 	%fd9, 0d3FF0000000000000, %fd46, %p19;
	cvt.f64.f32 	%fd10, %f1;
	{
	.reg .b32 %temp; 
	mov.b64 	{%temp, %r7}, %fd19;
	}
	abs.f64 	%fd11, %fd19;
	{ // callseq 3, 0
	.param .b64 param0;
	st.param.f64 	[param0], %fd11;
	.param .b64 retval0;
	call.uni (retval0), 
	__internal_accurate_pow, 
	(
	param0
	);
	ld.param.f64 	%fd32, [retval0];
	} // callseq 3
	setp.lt.s32 	%p20, %r7, 0;
	neg.f64 	%fd34, %fd32;
	selp.f64 	%fd35, %fd34, %fd32, %p18;
	selp.f64 	%fd48, %fd35, %fd32, %p20;
	setp.neu.f64 	%p21, %fd19, 0d0000000000000000;
	@%p21 bra 	$L__BB2_10;
	setp.eq.s32 	%p22, %r6, 1062207488;
	selp.b32 	%r43, %r7, 0, %p22;
	setp.lt.s32 	%p23, %r27, 0;
	or.b32  	%r44, %r43, 2146435072;
	selp.b32 	%r45, %r44, %r43, %p23;
	mov.b32 	%r46, 0;
	mov.b64 	%fd48, {%r46, %r45};
$L__BB2_10:
	add.f64 	%fd36, %fd19, 0d4000000000000000;
	{
	.reg .b32 %temp; 
	mov.b64 	{%temp, %r47}, %fd36;
	}
	and.b32  	%r48, %r47, 2146435072;
	setp.ne.s32 	%p24, %r48, 2146435072;
	@%p24 bra 	$L__BB2_15;
	setp.num.f64 	%p25, %fd19, %fd19;
	@%p25 bra 	$L__BB2_13;
	mov.f64 	%fd37, 0d4000000000000000;
	add.rn.f64 	%fd48, %fd19, %fd37;
	bra.uni 	$L__BB2_15;
$L__BB2_13:
	setp.neu.f64 	%p26, %fd11, 0d7FF0000000000000;
	@%p26 bra 	$L__BB2_15;
	setp.lt.s32 	%p27, %r7, 0;
	setp.eq.s32 	%p28, %r6, 1062207488;
	setp.lt.s32 	%p29, %r27, 0;
	selp.b32 	%r50, 0, 2146435072, %p29;
	and.b32  	%r51, %r27, 2147483647;
	setp.ne.s32 	%p30, %r51, 1071644672;
	or.b32  	%r52, %r50, -2147483648;
	selp.b32 	%r53, %r52, %r50, %p30;
	selp.b32 	%r54, %r53, %r50, %p28;
	selp.b32 	%r55, %r54, %r50, %p27;
	mov.b32 	%r56, 0;
	mov.b64 	%fd48, {%r56, %r55};
$L__BB2_15:
	setp.eq.f64 	%p31, %fd19, 0d3FF0000000000000;
	selp.f64 	%fd38, 0d3FF0000000000000, %fd48, %p31;
	mul.f64 	%fd39, %fd9, %fd10;
	mul.f64 	%fd40, %fd39, %fd38;
	sub.f64 	%fd41, %fd1, %fd40;
	add.f64 	%fd42, %fd9, %fd38;
	add.f64 	%fd43, %fd42, %fd42;
	div.rn.f64 	%fd44, %fd41, %fd43;
	cvt.rn.f32.f64 	%f8, %fd44;
	cvta.to.global.u64 	%rd13, %rd1;
	mul.wide.s32 	%rd14, %r1, 4;
	add.s64 	%rd15, %rd13, %rd14;
	st.global.f32 	[%rd15], %f8;
$L__BB2_16:
	ret;

}
	// .globl	_Z8boundryPPfii
.visible .entry _Z8boundryPPfii(
	.param .u64 .ptr .align 1 _Z8boundryPPfii_param_0,
	.param .u32 _Z8boundryPPfii_param_1,
	.param .u32 _Z8boundryPPfii_param_2
)
{
	.reg .pred 	%p<5>;
	.reg .b32 	%r<17>;
	.reg .b32 	%f<4>;
	.reg .b64 	%rd<13>;

	ld.param.u64 	%rd2, [_Z8boundryPPfii_param_0];
	ld.param.u32 	%r3, [_Z8boundryPPfii_param_1];
	ld.param.u32 	%r4, [_Z8boundryPPfii_param_2];
	cvta.to.global.u64 	%rd1, %rd2;
	mov.u32 	%r5, %ctaid.x;
	mov.u32 	%r6, %ntid.x;
	mov.u32 	%r7, %tid.x;
	mad.lo.s32 	%r8, %r5, %r6, %r7;
	div.s32 	%r1, %r8, %r4;
	mul.lo.s32 	%r9, %r1, %r4;
	sub.s32 	%r2, %r8, %r9;
	setp.lt.s32 	%p1, %r1, 0;
	setp.ge.s32 	%p2, %r1, %r3;
	or.pred  	%p3, %p1, %p2;
	@%p3 bra 	$L__BB3_2;
	add.s32 	%r11, %r9, %r4;
	mul.wide.s32 	%rd3, %r11, 4;
	add.s64 	%rd4, %rd1, %rd3;
	ld.global.f32 	%f1, [%rd4+-8];
	st.global.f32 	[%rd4+-4], %f1;
	mul.wide.s32 	%rd5, %r9, 4;
	add.s64 	%rd6, %rd1, %rd5;
	ld.global.f32 	%f2, [%rd6+4];
	st.global.f32 	[%rd6], %f2;
$L__BB3_2:
	or.b32  	%r12, %r2, %r4;
	setp.lt.s32 	%p4, %r12, 0;
	@%p4 bra 	$L__BB3_4;
	add.s32 	%r13, %r2, %r4;
	mul.wide.s32 	%rd7, %r13, 4;
	add.s64 	%rd8, %rd1, %rd7;
	ld.global.f32 	%f3, [%rd8];
	mul.wide.s32 	%rd9, %r2, 4;
	add.s64 	%rd10, %rd1, %rd9;
	st.global.f32 	[%rd10], %f3;
	add.s32 	%r14, %r3, -1;
	mul.lo.s32 	%r15, %r14, %r4;
	mul.wide.s32 	%rd11, %r15, 4;
	add.s64 	%rd12, %rd10, %rd11;
	mov.b32 	%r16, 0;
	st.global.u32 	[%rd12], %r16;
$L__BB3_4:
	ret;

}
	// .globl	_Z5copyPPfS_ii
.visible .entry _Z5copyPPfS_ii(
	.param .u64 .ptr .align 1 _Z5copyPPfS_ii_param_0,
	.param .u64 .ptr .align 1 _Z5copyPPfS_ii_param_1,
	.param .u32 _Z5copyPPfS_ii_param_2,
	.param .u32 _Z5copyPPfS_ii_param_3
)
{
	.reg .b32 	%r<5>;
	.reg .b32 	%f<2>;
	.reg .b64 	%rd<8>;

	ld.param.u64 	%rd1, [_Z5copyPPfS_ii_param_0];
	ld.param.u64 	%rd2, [_Z5copyPPfS_ii_param_1];
	cvta.to.global.u64 	%rd3, %rd2;
	cvta.to.global.u64 	%rd4, %rd1;
	mov.u32 	%r1, %ctaid.x;
	mov.u32 	%r2, %ntid.x;
	mov.u32 	%r3, %tid.x;
	mad.lo.s32 	%r4, %r1, %r2, %r3;
	mul.wide.s32 	%rd5, %r4, 4;
	add.s64 	%rd6, %rd4, %rd5;
	ld.global.f32 	%f1, [%rd6];
	add.s64 	%rd7, %rd3, %rd5;
	st.global.f32 	[%rd7], %f1;
	ret;

}
	// .globl	_Z6copyUVPfS_S_S_ii
.visible .entry _Z6copyUVPfS_S_S_ii(
	.param .u64 .ptr .align 1 _Z6copyUVPfS_S_S_ii_param_0,
	.param .u64 .ptr .align 1 _Z6copyUVPfS_S_S_ii_param_1,
	.param .u64 .ptr .align 1 _Z6copyUVPfS_S_S_ii_param_2,
	.param .u64 .ptr .align 1 _Z6copyUVPfS_S_S_ii_param_3,
	.param .u32 _Z6copyUVPfS_S_S_ii_param_4,
	.param .u32 _Z6copyUVPfS_S_S_ii_param_5
)
{
	.reg .pred 	%p<4>;
	.reg .b32 	%r<12>;
	.reg .b32 	%f<3>;
	.reg .b64 	%rd<14>;

	ld.param.u64 	%rd1, [_Z6copyUVPfS_S_S_ii_param_0];
	ld.param.u64 	%rd2, [_Z6copyUVPfS_S_S_ii_param_1];
	ld.param.u64 	%rd3, [_Z6copyUVPfS_S_S_ii_param_2];
	ld.param.u64 	%rd4, [_Z6copyUVPfS_S_S_ii_param_3];
	ld.param.u32 	%r2, [_Z6copyUVPfS_S_S_ii_param_4];
	ld.param.u32 	%r3, [_Z6copyUVPfS_S_S_ii_param_5];
	mov.u32 	%r4, %ctaid.x;
	mov.u32 	%r5, %ntid.x;
	mov.u32 	%r6, %tid.x;
	mad.lo.s32 	%r1, %r4, %r5, %r6;
	div.s32 	%r7, %r1, %r3;
	mul.lo.s32 	%r8, %r7, %r3;
	sub.s32 	%r9, %r1, %r8;
	setp.ge.s32 	%p1, %r7, %r2;
	or.b32  	%r10, %r3, %r9;
	or.b32  	%r11, %r10, %r7;
	setp.lt.s32 	%p2, %r11, 0;
	or.pred  	%p3, %p1, %p2;
	@%p3 bra 	$L__BB5_2;
	cvta.to.global.u64 	%rd5, %rd1;
	cvta.to.global.u64 	%rd6, %rd3;
	cvta.to.global.u64 	%rd7, %rd2;
	cvta.to.global.u64 	%rd8, %rd4;
	mul.wide.s32 	%rd9, %r1, 4;
	add.s64 	%rd10, %rd5, %rd9;
	ld.global.f32 	%f1, [%rd10];
	add.s64 	%rd11, %rd6, %rd9;
	st.global.f32 	[%rd11], %f1;
	add.s64 	%rd12, %rd7, %rd9;
	ld.global.f32 	%f2, [%rd12];
	add.s64 	%rd13, %rd8, %rd9;
	st.global.f32 	[%rd13], %f2;
$L__BB5_2:
	ret;

}
	// .globl	_Z5comUVPfS_S_S_S_dddddii
.visible .entry _Z5comUVPfS_S_S_S_dddddii(
	.param .u64 .ptr .align 1 _Z5comUVPfS_S_S_S_dddddii_param_0,
	.param .u64 .ptr .align 1 _Z5comUVPfS_S_S_S_dddddii_param_1,
	.param .u64 .ptr .align 1 _Z5comUVPfS_S_S_S_dddddii_param_2,
	.param .u64 .ptr .align 1 _Z5comUVPfS_S_S_S_dddddii_param_3,
	.param .u64 .ptr .align 1 _Z5comUVPfS_S_S_S_dddddii_param_4,
	.param .f64 _Z5comUVPfS_S_S_S_dddddii_param_5,
	.param .f64 _Z5comUVPfS_S_S_S_dddddii_param_6,
	.param .f64 _Z5comUVPfS_S_S_S_dddddii_param_7,
	.param .f64 _Z5comUVPfS_S_S_S_dddddii_param_8,
	.param .f64 _Z5comUVPfS_S_S_S_dddddii_param_9,
	.param .u32 _Z5comUVPfS_S_S_S_dddddii_param_10,
	.param .u32 _Z5comUVPfS_S_S_S_dddddii_param_11
)
{
	.reg .pred 	%p<32>;
	.reg .b32 	%r<56>;
	.reg .b32 	%f<33>;
	.reg .b64 	%rd<31>;
	.reg .b64 	%fd<79>;

	ld.param.u64 	%rd7, [_Z5comUVPfS_S_S_S_dddddii_param_2];
	ld.param.u64 	%rd9, [_Z5comUVPfS_S_S_S_dddddii_param_4];
	ld.param.f64 	%fd19, [_Z5comUVPfS_S_S_S_dddddii_param_5];
	ld.param.f64 	%fd20, [_Z5comUVPfS_S_S_S_dddddii_param_6];
	ld.param.f64 	%fd21, [_Z5comUVPfS_S_S_S_dddddii_param_7];
	ld.param.f64 	%fd22, [_Z5comUVPfS_S_S_S_dddddii_param_8];
	ld.param.f64 	%fd23, [_Z5comUVPfS_S_S_S_dddddii_param_9];
	ld.param.u32 	%r11, [_Z5comUVPfS_S_S_S_dddddii_param_10];
	ld.param.u32 	%r12, [_Z5comUVPfS_S_S_S_dddddii_param_11];
	mov.u32 	%r14, %ctaid.x;
	mov.u32 	%r15, %ntid.x;
	mov.u32 	%r16, %tid.x;
	mad.lo.s32 	%r1, %r14, %r15, %r16;
	div.s32 	%r17, %r1, %r11;
	mul.lo.s32 	%r18, %r17, %r11;
	sub.s32 	%r19, %r1, %r18;
	add.s32 	%r20, %r12, -1;
	setp.ge.s32 	%p1, %r17, %r20;
	min.s32 	%r21, %r17, %r19;
	setp.lt.s32 	%p2, %r21, 1;
	add.s32 	%r22, %r11, -1;
	setp.ge.s32 	%p3, %r19, %r22;
	or.pred  	%p4, %p1, %p3;
	or.pred  	%p5, %p4, %p2;
	@%p5 bra 	$L__BB6_16;
	cvta.to.global.u64 	%rd1, %rd7;
	cvta.to.global.u64 	%rd10, %rd9;
	mul.wide.s32 	%rd11, %r1, 4;
	add.s64 	%rd2, %rd1, %rd11;
	ld.global.f32 	%f1, [%rd2];
	ld.global.f32 	%f2, [%rd2+-4];
	add.s32 	%r23, %r17, -1;
	mad.lo.s32 	%r4, %r23, %r11, %r19;
	mul.wide.s32 	%rd12, %r4, 4;
	add.s64 	%rd13, %rd1, %rd12;
	ld.global.f32 	%f3, [%rd13];
	add.f64 	%fd24, %fd22, %fd22;
	mul.f64 	%fd25, %fd19, %fd24;
	div.rn.f64 	%fd1, %fd21, %fd25;
	shl.b32 	%r24, %r11, 1;
	add.s32 	%r5, %r4, %r24;
	mul.wide.s32 	%rd14, %r5, 4;
	add.s64 	%rd3, %rd10, %rd14;
	ld.global.f32 	%f4, [%rd3];
	add.s64 	%rd4, %rd10, %rd12;
	ld.global.f32 	%f5, [%rd4];
	mul.f64 	%fd2, %fd21, %fd23;
	{
	.reg .b32 %temp; 
	mov.b64 	{%temp, %r6}, %fd19;
	}
	mov.f64 	%fd26, 0d4000000000000000;
	{
	.reg .b32 %temp; 
	mov.b64 	{%temp, %r25}, %fd26;
	}
	and.b32  	%r8, %r25, 2146435072;
	setp.eq.s32 	%p6, %r8, 1062207488;
	abs.f64 	%fd3, %fd19;
	{ // callseq 4, 0
	.param .b64 param0;
	st.param.f64 	[param0], %fd3;
	.param .b64 retval0;
	call.uni (retval0), 
	__internal_accurate_pow, 
	(
	param0
	);
	ld.param.f64 	%fd27, [retval0];
	} // callseq 4
	setp.lt.s32 	%p7, %r6, 0;
	neg.f64 	%fd29, %fd27;
	selp.f64 	%fd30, %fd29, %fd27, %p6;
	selp.f64 	%fd76, %fd30, %fd27, %p7;
	setp.neu.f64 	%p8, %fd19, 0d0000000000000000;
	@%p8 bra 	$L__BB6_3;
	selp.b32 	%r26, %r6, 0, %p6;
	setp.lt.s32 	%p10, %r25, 0;
	or.b32  	%r27, %r26, 2146435072;
	selp.b32 	%r28, %r27, %r26, %p10;
	mov.b32 	%r29, 0;
	mov.b64 	%fd76, {%r29, %r28};
$L__BB6_3:
	add.f64 	%fd31, %fd19, 0d4000000000000000;
	{
	.reg .b32 %temp; 
	mov.b64 	{%temp, %r30}, %fd31;
	}
	and.b32  	%r31, %r30, 2146435072;
	setp.ne.s32 	%p11, %r31, 2146435072;
	@%p11 bra 	$L__BB6_8;
	setp.num.f64 	%p12, %fd19, %fd19;
	@%p12 bra 	$L__BB6_6;
	mov.f64 	%fd32, 0d4000000000000000;
	add.rn.f64 	%fd76, %fd19, %fd32;
	bra.uni 	$L__BB6_8;
$L__BB6_6:
	setp.neu.f64 	%p13, %fd3, 0d7FF0000000000000;
	@%p13 bra 	$L__BB6_8;
	setp.lt.s32 	%p16, %r25, 0;
	selp.b32 	%r33, 0, 2146435072, %p16;
	and.b32  	%r34, %r25, 2147483647;
	setp.ne.s32 	%p17, %r34, 1071644672;
	or.b32  	%r35, %r33, -2147483648;
	selp.b32 	%r36, %r35, %r33, %p17;
	selp.b32 	%r37, %r36, %r33, %p6;
	selp.b32 	%r38, %r37, %r33, %p7;
	mov.b32 	%r39, 0;
	mov.b64 	%fd76, {%r39, %r38};
$L__BB6_8:
	cvt.f64.f32 	%fd33, %f1;
	mul.f64 	%fd34, %fd21, %fd33;
	setp.eq.f64 	%p19, %fd19, 0d3FF0000000000000;
	selp.f64 	%fd35, 0d3FF0000000000000, %fd76, %p19;
	div.rn.f64 	%fd10, %fd2, %fd35;
	ld.global.f32 	%f7, [%rd2+4];
	add.f32 	%f6, %f1, %f1;
	sub.f32 	%f8, %f7, %f6;
	add.f32 	%f9, %f2, %f8;
	cvt.f64.f32 	%fd36, %f9;
	sub.f32 	%f10, %f4, %f5;
	cvt.f64.f32 	%fd37, %f10;
	mul.f64 	%fd38, %fd1, %fd37;
	sub.f32 	%f11, %f1, %f3;
	cvt.f64.f32 	%fd39, %f11;
	div.rn.f64 	%fd40, %fd34, %fd20;
	mul.f64 	%fd41, %fd40, %fd39;
	sub.f32 	%f12, %f1, %f2;
	cvt.f64.f32 	%fd42, %f12;
	div.rn.f64 	%fd43, %fd34, %fd19;
	mul.f64 	%fd44, %fd43, %fd42;
	sub.f64 	%fd45, %fd33, %fd44;
	sub.f64 	%fd46, %fd45, %fd41;
	sub.f64 	%fd47, %fd46, %fd38;
	fma.rn.f64 	%fd11, %fd10, %fd36, %fd47;
	{
	.reg .b32 %temp; 
	mov.b64 	{%temp, %r9}, %fd20;
	}
	abs.f64 	%fd12, %fd20;
	{ // callseq 5, 0
	.param .b64 param0;
	st.param.f64 	[param0], %fd12;
	.param .b64 retval0;
	call.uni (retval0), 
	__internal_accurate_pow, 
	(
	param0
	);
	ld.param.f64 	%fd48, [retval0];
	} // callseq 5
	setp.lt.s32 	%p20, %r9, 0;
	neg.f64 	%fd50, %fd48;
	selp.f64 	%fd51, %fd50, %fd48, %p6;
	selp.f64 	%fd78, %fd51, %fd48, %p20;
	setp.neu.f64 	%p21, %fd20, 0d0000000000000000;
	@%p21 bra 	$L__BB6_10;
	selp.b32 	%r41, %r9, 0, %p6;
	setp.lt.s32 	%p23, %r25, 0;
	or.b32  	%r42, %r41, 2146435072;
	selp.b32 	%r43, %r42, %r41, %p23;
	mov.b32 	%r44, 0;
	mov.b64 	%fd78, {%r44, %r43};
$L__BB6_10:
	add.f64 	%fd52, %fd20, 0d4000000000000000;
	{
	.reg .b32 %temp; 
	mov.b64 	{%temp, %r45}, %fd52;
	}
	and.b32  	%r46, %r45, 2146435072;
	setp.ne.s32 	%p24, %r46, 2146435072;
	@%p24 bra 	$L__BB6_15;
	setp.num.f64 	%p25, %fd20, %fd20;
	@%p25 bra 	$L__BB6_13;
	mov.f64 	%fd53, 0d4000000000000000;
	add.rn.f64 	%fd78, %fd20, %fd53;
	bra.uni 	$L__BB6_15;
$L__BB6_13:
	setp.neu.f64 	%p26, %fd12, 0d7FF0000000000000;
	@%p26 bra 	$L__BB6_15;
	setp.lt.s32 	%p27, %r9, 0;
	setp.eq.s32 	%p28, %r8, 1062207488;
	setp.lt.s32 	%p29, %r25, 0;
	selp.b32 	%r48, 0, 2146435072, %p29;
	and.b32  	%r49, %r25, 2147483647;
	setp.ne.s32 	%p30, %r49, 1071644672;
	or.b32  	%r50, %r48, -2147483648;
	selp.b32 	%r51, %r50, %r48, %p30;
	selp.b32 	%r52, %r51, %r48, %p28;
	selp.b32 	%r53, %r52, %r48, %p27;
	mov.b32 	%r54, 0;
	mov.b64 	%fd78, {%r54, %r53};
$L__BB6_15:
	ld.param.u64 	%rd30, [_Z5comUVPfS_S_S_S_dddddii_param_3];
	ld.param.u64 	%rd29, [_Z5comUVPfS_S_S_S_dddddii_param_1];
	ld.param.u64 	%rd28, [_Z5comUVPfS_S_S_S_dddddii_param_0];
	cvta.to.global.u64 	%rd15, %rd30;
	setp.eq.f64 	%p31, %fd20, 0d3FF0000000000000;
	selp.f64 	%fd54, 0d3FF0000000000000, %fd78, %p31;
	div.rn.f64 	%fd55, %fd2, %fd54;
	add.s32 	%r55, %r17, %r19;
	mul.wide.u32 	%rd16, %r55, 4;
	add.s64 	%rd17, %rd1, %rd16;
	ld.global.f32 	%f13, [%rd17+4];
	sub.f32 	%f14, %f13, %f6;
	add.f32 	%f15, %f3, %f14;
	cvt.f64.f32 	%fd56, %f15;
	fma.rn.f64 	%fd57, %fd55, %fd56, %fd11;
	cvt.rn.f32.f64 	%f16, %fd57;
	cvta.to.global.u64 	%rd18, %rd28;
	mul.wide.s32 	%rd19, %r1, 4;
	add.s64 	%rd20, %rd18, %rd19;
	st.global.f32 	[%rd20], %f16;
	add.s64 	%rd21, %rd15, %rd19;
	ld.global.f32 	%f17, [%rd21];
	cvt.f64.f32 	%fd58, %f17;
	mul.f64 	%fd59, %fd21, %fd58;
	div.rn.f64 	%fd60, %fd59, %fd19;
	ld.global.f32 	%f18, [%rd21+-4];
	sub.f32 	%f19, %f17, %f18;
	cvt.f64.f32 	%fd61, %f19;
	mul.f64 	%fd62, %fd60, %fd61;
	sub.f64 	%fd63, %fd58, %fd62;
	div.rn.f64 	%fd64, %fd59, %fd20;
	mul.wide.s32 	%rd22, %r4, 4;
	add.s64 	%rd23, %rd15, %rd22;
	ld.global.f32 	%f20, [%rd23];
	sub.f32 	%f21, %f17, %f20;
	cvt.f64.f32 	%fd65, %f21;
	mul.f64 	%fd66, %fd64, %fd65;
	sub.f64 	%fd67, %fd63, %fd66;
	ld.global.f32 	%f22, [%rd3];
	ld.global.f32 	%f23, [%rd4];
	sub.f32 	%f24, %f22, %f23;
	cvt.f64.f32 	%fd68, %f24;
	mul.f64 	%fd69, %fd1, %fd68;
	sub.f64 	%fd70, %fd67, %fd69;
	ld.global.f32 	%f25, [%rd21+4];
	add.f32 	%f26, %f17, %f17;
	sub.f32 	%f27, %f25, %f26;
	add.f32 	%f28, %f18, %f27;
	cvt.f64.f32 	%fd71, %f28;
	fma.rn.f64 	%fd72, %fd10, %fd71, %fd70;
	mul.wide.s32 	%rd24, %r5, 4;
	add.s64 	%rd25, %rd15, %rd24;
	ld.global.f32 	%f29, [%rd25];
	sub.f32 	%f30, %f29, %f26;
	add.f32 	%f31, %f20, %f30;
	cvt.f64.f32 	%fd73, %f31;
	fma.rn.f64 	%fd74, %fd55, %fd73, %fd72;
	cvt.rn.f32.f64 	%f32, %fd74;
	cvta.to.global.u64 	%rd26, %rd29;
	add.s64 	%rd27, %rd26, %rd19;
	st.global.f32 	[%rd27], %f32;
$L__BB6_16:
	ret;

}
	// .globl	_Z9boundryUVPfS_ii
.visible .entry _Z9boundryUVPfS_ii(
	.param .u64 .ptr .align 1 _Z9boundryUVPfS_ii_param_0,
	.param .u64 .ptr .align 1 _Z9boundryUVPfS_ii_param_1,
	.param .u32 _Z9boundryUVPfS_ii_param_2,
	.param .u32 _Z9boundryUVPfS_ii_param_3
)
{
	.reg .pred 	%p<5>;
	.reg .b32 	%r<18>;
	.reg .b32 	%f<2>;
	.reg .b64 	%rd<20>;

	ld.param.u64 	%rd3, [_Z9boundryUVPfS_ii_param_0];
	ld.param.u64 	%rd4, [_Z9boundryUVPfS_ii_param_1];
	ld.param.u32 	%r4, [_Z9boundryUVPfS_ii_param_2];
	ld.param.u32 	%r5, [_Z9boundryUVPfS_ii_param_3];
	cvta.to.global.u64 	%rd1, %rd4;
	cvta.to.global.u64 	%rd2, %rd3;
	mov.u32 	%r6, %ctaid.x;
	mov.u32 	%r7, %ntid.x;
	mov.u32 	%r8, %tid.x;
	mad.lo.s32 	%r1, %r6, %r7, %r8;
	div.s32 	%r2, %r1, %r4;
	mul.lo.s32 	%r9, %r2, %r4;
	sub.s32 	%r3, %r1, %r9;
	setp.lt.s32 	%p1, %r2, 0;
	setp.ge.s32 	%p2, %r2, %r5;
	or.pred  	%p3, %p1, %p2;
	@%p3 bra 	$L__BB7_2;
	mul.wide.s32 	%rd5, %r9, 4;
	add.s64 	%rd6, %rd2, %rd5;
	mov.b32 	%r11, 0;
	st.global.u32 	[%rd6], %r11;
	add.s32 	%r12, %r4, -1;
	mul.wide.s32 	%rd7, %r12, 4;
	add.s64 	%rd8, %rd6, %rd7;
	st.global.u32 	[%rd8], %r11;
	add.s64 	%rd9, %rd1, %rd5;
	st.global.u32 	[%rd9], %r11;
	add.s64 	%rd10, %rd9, %rd7;
	st.global.u32 	[%rd10], %r11;
$L__BB7_2:
	or.b32  	%r13, %r3, %r4;
	setp.lt.s32 	%p4, %r13, 0;
	@%p4 bra 	$L__BB7_4;
	mul.wide.s32 	%rd11, %r3, 4;
	add.s64 	%rd12, %rd2, %rd11;
	mov.b32 	%r14, 0;
	st.global.u32 	[%rd12], %r14;
	add.s32 	%r15, %r5, -1;
	mul.lo.s32 	%r16, %r15, %r4;
	mul.wide.s32 	%rd13, %r16, 4;
	add.s64 	%rd14, %rd12, %rd13;
	mov.b32 	%r17, 1065353216;
	st.global.u32 	[%rd14], %r17;
	add.s64 	%rd15, %rd1, %rd11;
	st.global.u32 	[%rd15], %r14;
	add.s64 	%rd16, %rd15, %rd13;
	st.global.u32 	[%rd16], %r14;
$L__BB7_4:
	cvt.rn.f32.s32 	%f1, %r1;
	mul.wide.s32 	%rd17, %r1, 4;
	add.s64 	%rd18, %rd2, %rd17;
	st.global.f32 	[%rd18], %f1;
	add.s64 	%rd19, %rd1, %rd17;
	st.global.f32 	[%rd19], %f1;
	ret;

}
.func  (.param .b64 func_retval0) __internal_accurate_pow(
	.param .b64 __internal_accurate_pow_param_0
)
{
	.reg .pred 	%p<8>;
	.reg .b32 	%r<49>;
	.reg .b32 	%f<3>;
	.reg .b64 	%fd<109>;

	ld.param.f64 	%fd10, [__internal_accurate_pow_param_0];
	{
	.reg .b32 %temp; 
	mov.b64 	{%temp, %r46}, %fd10;
	}
	{
	.reg .b32 %temp; 
	mov.b64 	{%r45, %temp}, %fd10;
	}
	shr.u32 	%r47, %r46, 20;
	setp.gt.u32 	%p1, %r46, 1048575;
	@%p1 bra 	$L__BB8_2;
	mul.f64 	%fd11, %fd10, 0d4350000000000000;
	{
	.reg .b32 %temp; 
	mov.b64 	{%temp, %r46}, %fd11;
	}
	{
	.reg .b32 %temp; 
	mov.b64 	{%r45, %temp}, %fd11;
	}
	shr.u32 	%r16, %r46, 20;
	add.s32 	%r47, %r16, -54;
$L__BB8_2:
	add.s32 	%r48, %r47, -1023;
	and.b32  	%r17, %r46, -2146435073;
	or.b32  	%r18, %r17, 1072693248;
	mov.b64 	%fd107, {%r45, %r18};
	setp.lt.u32 	%p2, %r18, 1073127583;
	@%p2 bra 	$L__BB8_4;
	{
	.reg .b32 %temp; 
	mov.b64 	{%r19, %temp}, %fd107;
	}
	{
	.reg .b32 %temp; 
	mov.b64 	{%temp, %r20}, %fd107;
	}
	add.s32 	%r21, %r20, -1048576;
	mov.b64 	%fd107, {%r19, %r21};
	add.s32 	%r48, %r47, -1022;
$L__BB8_4:
	add.f64 	%fd12, %fd107, 0dBFF0000000000000;
	add.f64 	%fd13, %fd107, 0d3FF0000000000000;
	rcp.approx.ftz.f64 	%fd14, %fd13;
	neg.f64 	%fd15, %fd13;
	fma.rn.f64 	%fd16, %fd15, %fd14, 0d3FF0000000000000;
	fma.rn.f64 	%fd17, %fd16, %fd16, %fd16;
	fma.rn.f64 	%fd18, %fd17, %fd14, %fd14;
	mul.f64 	%fd19, %fd12, %fd18;
	fma.rn.f64 	%fd20, %fd12, %fd18, %fd19;
	mul.f64 	%fd21, %fd20, %fd20;
	fma.rn.f64 	%fd22, %fd21, 0d3EB0F5FF7D2CAFE2, 0d3ED0F5D241AD3B5A;
	fma.rn.f64 	%fd23, %fd22, %fd21, 0d3EF3B20A75488A3F;
	fma.rn.f64 	%fd24, %fd23, %fd21, 0d3F1745CDE4FAECD5;
	fma.rn.f64 	%fd25, %fd24, %fd21, 0d3F3C71C7258A578B;
	fma.rn.f64 	%fd26, %fd25, %fd21, 0d3F6249249242B910;
	fma.rn.f64 	%fd27, %fd26, %fd21, 0d3F89999999999DFB;
	sub.f64 	%fd28, %fd12, %fd20;
	add.f64 	%fd29, %fd28, %fd28;
	neg.f64 	%fd30, %fd20;
	fma.rn.f64 	%fd31, %fd30, %fd12, %fd29;
	mul.f64 	%fd32, %fd18, %fd31;
	fma.rn.f64 	%fd33, %fd21, %fd27, 0d3FB5555555555555;
	mov.f64 	%fd34, 0d3FB5555555555555;
	sub.f64 	%fd35, %fd34, %fd33;
	fma.rn.f64 	%fd36, %fd21, %fd27, %fd35;
	add.f64 	%fd37, %fd36, 0dBC46A4CB00B9E7B0;
	add.f64 	%fd38, %fd33, %fd37;
	sub.f64 	%fd39, %fd33, %fd38;
	add.f64 	%fd40, %fd37, %fd39;
	mul.rn.f64 	%fd41, %fd20, %fd20;
	neg.f64 	%fd42, %fd41;
	fma.rn.f64 	%fd43, %fd20, %fd20, %fd42;
	{
	.reg .b32 %temp; 
	mov.b64 	{%r22, %temp}, %fd32;
	}
	{
	.reg .b32 %temp; 
	mov.b64 	{%temp, %r23}, %fd32;
	}
	add.s32 	%r24, %r23, 1048576;
	mov.b64 	%fd44, {%r22, %r24};
	fma.rn.f64 	%fd45, %fd20, %fd44, %fd43;
	mul.rn.f64 	%fd46, %fd41, %fd20;
	neg.f64 	%fd47, %fd46;
	fma.rn.f64 	%fd48, %fd41, %fd20, %fd47;
	fma.rn.f64 	%fd49, %fd41, %fd32, %fd48;
	fma.rn.f64 	%fd50, %fd45, %fd20, %fd49;
	mul.rn.f64 	%fd51, %fd38, %fd46;
	neg.f64 	%fd52, %fd51;
	fma.rn.f64 	%fd53, %fd38, %fd46, %fd52;
	fma.rn.f64 	%fd54, %fd38, %fd50, %fd53;
	fma.rn.f64 	%fd55, %fd40, %fd46, %fd54;
	add.f64 	%fd56, %fd51, %fd55;
	sub.f64 	%fd57, %fd51, %fd56;
	add.f64 	%fd58, %fd55, %fd57;
	add.f64 	%fd59, %fd20, %fd56;
	sub.f64 	%fd60, %fd20, %fd59;
	add.f64 	%fd61, %fd56, %fd60;
	add.f64 	%fd62, %fd58, %fd61;
	add.f64 	%fd63, %fd32, %fd62;
	add.f64 	%fd64, %fd59, %fd63;
	sub.f64 	%fd65, %fd59, %fd64;
	add.f64 	%fd66, %fd63, %fd65;
	xor.b32  	%r25, %r48, -2147483648;
	mov.b32 	%r26, 1127219200;
	mov.b64 	%fd67, {%r25, %r26};
	mov.b32 	%r27, -2147483648;
	mov.b64 	%fd68, {%r27, %r26};
	sub.f64 	%fd69, %fd67, %fd68;
	fma.rn.f64 	%fd70, %fd69, 0d3FE62E42FEFA39EF, %fd64;
	fma.rn.f64 	%fd71, %fd69, 0dBFE62E42FEFA39EF, %fd70;
	sub.f64 	%fd72, %fd71, %fd64;
	sub.f64 	%fd73, %fd66, %fd72;
	fma.rn.f64 	%fd74, %fd69, 0d3C7ABC9E3B39803F, %fd73;
	add.f64 	%fd75, %fd70, %fd74;
	sub.f64 	%fd76, %fd70, %fd75;
	add.f64 	%fd77, %fd74, %fd76;
	mov.f64 	%fd78, 0d4000000000000000;
	{
	.reg .b32 %temp; 
	mov.b64 	{%temp, %r28}, %fd78;
	}
	{
	.reg .b32 %temp; 
	mov.b64 	{%r29, %temp}, %fd78;
	}
	shl.b32 	%r30, %r28, 1;
	setp.gt.u32 	%p3, %r30, -33554433;
	and.b32  	%r31, %r28, -15728641;
	selp.b32 	%r32, %r31, %r28, %p3;
	mov.b64 	%fd79, {%r29, %r32};
	mul.rn.f64 	%fd80, %fd75, %fd79;
	neg.f64 	%fd81, %fd80;
	fma.rn.f64 	%fd82, %fd75, %fd79, %fd81;
	fma.rn.f64 	%fd83, %fd77, %fd79, %fd82;
	add.f64 	%fd4, %fd80, %fd83;
	sub.f64 	%fd84, %fd80, %fd4;
	add.f64 	%fd5, %fd83, %fd84;
	fma.rn.f64 	%fd85, %fd4, 0d3FF71547652B82FE, 0d4338000000000000;
	{
	.reg .b32 %temp; 
	mov.b64 	{%r13, %temp}, %fd85;
	}
	mov.f64 	%fd86, 0dC338000000000000;
	add.rn.f64 	%fd87, %fd85, %fd86;
	fma.rn.f64 	%fd88, %fd87, 0dBFE62E42FEFA39EF, %fd4;
	fma.rn.f64 	%fd89, %fd87, 0dBC7ABC9E3B39803F, %fd88;
	fma.rn.f64 	%fd90, %fd89, 0d3E5ADE1569CE2BDF, 0d3E928AF3FCA213EA;
	fma.rn.f64 	%fd91, %fd90, %fd89, 0d3EC71DEE62401315;
	fma.rn.f64 	%fd92, %fd91, %fd89, 0d3EFA01997C89EB71;
	fma.rn.f64 	%fd93, %fd92, %fd89, 0d3F2A01A014761F65;
	fma.rn.f64 	%fd94, %fd93, %fd89, 0d3F56C16C1852B7AF;
	fma.rn.f64 	%fd95, %fd94, %fd89, 0d3F81111111122322;
	fma.rn.f64 	%fd96, %fd95, %fd89, 0d3FA55555555502A1;
	fma.rn.f64 	%fd97, %fd96, %fd89, 0d3FC5555555555511;
	fma.rn.f64 	%fd98, %fd97, %fd89, 0d3FE000000000000B;
	fma.rn.f64 	%fd99, %fd98, %fd89, 0d3FF0000000000000;
	fma.rn.f64 	%fd100, %fd99, %fd89, 0d3FF0000000000000;
	{
	.reg .b32 %temp; 
	mov.b64 	{%r14, %temp}, %fd100;
	}
	{
	.reg .b32 %temp; 
	mov.b64 	{%temp, %r15}, %fd100;
	}
	shl.b32 	%r33, %r13, 20;
	add.s32 	%r34, %r33, %r15;
	mov.b64 	%fd108, {%r14, %r34};
	{
	.reg .b32 %temp; 
	mov.b64 	{%temp, %r35}, %fd4;
	}
	mov.b32 	%f2, %r35;
	abs.f32 	%f1, %f2;
	setp.lt.f32 	%p4, %f1, 0f4086232B;
	@%p4 bra 	$L__BB8_7;
	setp.lt.f64 	%p5, %fd4, 0d0000000000000000;
	add.f64 	%fd101, %fd4, 0d7FF0000000000000;
	selp.f64 	%fd108, 0d0000000000000000, %fd101, %p5;
	setp.geu.f32 	%p6, %f1, 0f40874800;
	@%p6 bra 	$L__BB8_7;
	shr.u32 	%r36, %r13, 31;
	add.s32 	%r37, %r13, %r36;
	shr.s32 	%r38, %r37, 1;
	shl.b32 	%r39, %r38, 20;
	add.s32 	%r40, %r15, %r39;
	mov.b64 	%fd102, {%r14, %r40};
	sub.s32 	%r41, %r13, %r38;
	shl.b32 	%r42, %r41, 20;
	add.s32 	%r43, %r42, 1072693248;
	mov.b32 	%r44, 0;
	mov.b64 	%fd103, {%r44, %r43};
	mul.f64 	%fd108, %fd103, %fd102;
$L__BB8_7:
	abs.f64 	%fd104, %fd108;
	setp.eq.f64 	%p7, %fd104, 0d7FF0000000000000;
	fma.rn.f64 	%fd105, %fd108, %fd5, %fd108;
	selp.f64 	%fd106, %fd108, %fd105, %p7;
	st.param.f64 	[func_retval0], %fd106;
	ret;

}


// ===== COMPILED SASS (sm_100) =====

	.target	sm_100

	.elftype	@"ET_EXEC"


//--------------------- .note.nv.tkinfo           --------------------------
	.section	.note.nv.tkinfo,"",@"SHT_NOTE"
	.sectionflags	@"SHF_NOTE_NV_TKINFO"
	.tkinfo
        /*0018*/ 	.word	0x00000002
        /*0030*/ 	.string	""
        /*0030*/ 	.string	"ptxas"
        /*0030*/ 	.string	"Cuda compilation tools, release 13.0, V13.0.88"
        /*0030*/ 	.string	"Build cuda_13.0.r13.0/compiler.36424714_0"
        /*0030*/ 	.string	"-arch sm_100 -m 64 "



//--------------------- .note.nv.cuinfo           --------------------------
	.section	.note.nv.cuinfo,"",@"SHT_NOTE"
	.sectionflags	@"SHF_NOTE_NV_CUINFO"
        /*0018*/ 	.short	0x0002
        /*001a*/ 	.short	0x0064
        /*001c*/ 	.short	0x0082
	.zero		2


//--------------------- .nv.info                  --------------------------
	.section	.nv.info,"",@"SHT_CUDA_INFO"
	.align	4


	//----- nvinfo : EIATTR_REGCOUNT
	.align		4
        /*0000*/ 	.byte	0x04, 0x2f
        /*0002*/ 	.short	(.L_1 - .L_0)
	.align		4
.L_0:
        /*0004*/ 	.word	index@(_Z4initPfS_S_S_S_S_S_)
        /*0008*/ 	.word	0x00000014


	//----- nvinfo : EIATTR_FRAME_SIZE
	.align		4
.L_1:
        /*000c*/ 	.byte	0x04, 0x11
        /*000e*/ 	.short	(.L_3 - .L_2)
	.align		4
.L_2:
        /*0010*/ 	.word	index@(_Z4initPfS_S_S_S_S_S_)
        /*0014*/ 	.word	0x00000000


	//----- nvinfo : EIATTR_REGCOUNT
	.align		4
.L_3:
        /*0018*/ 	.byte	0x04, 0x2f
        /*001a*/ 	.short	(.L_5 - .L_4)
	.align		4
.L_4:
        /*001c*/ 	.word	index@(_Z4comBPfS_S_iidddd)
        /*0020*/ 	.word	0x00000020


	//----- nvinfo : EIATTR_FRAME_SIZE
	.align		4
.L_5:
        /*0024*/ 	.byte	0x04, 0x11
        /*0026*/ 	.short	(.L_7 - .L_6)
	.align		4
.L_6:
        /*0028*/ 	.word	index@($_Z4comBPfS_S_iidddd$__internal_accurate_pow)
        /*002c*/ 	.word	0x00000000


	//----- nvinfo : EIATTR_FRAME_SIZE
	.align		4
.L_7:
        /*0030*/ 	.byte	0x04, 0x11
        /*0032*/ 	.short	(.L_9 - .L_8)
	.align		4
.L_8:
        /*0034*/ 	.word	index@($__internal_3_$__cuda_sm20_div_rn_f64_full)
        /*0038*/ 	.word	0x00000000


	//----- nvinfo : EIATTR_FRAME_SIZE
	.align		4
.L_9:
        /*003c*/ 	.byte	0x04, 0x11
        /*003e*/ 	.short	(.L_11 - .L_10)
	.align		4
.L_10:
        /*0040*/ 	.word	index@($__internal_2_$__cuda_sm20_dblrcp_rn_slowpath_v3)
        /*0044*/ 	.word	0x00000000


	//----- nvinfo : EIATTR_FRAME_SIZE
	.align		4
.L_11:
        /*0048*/ 	.byte	0x04, 0x11
        /*004a*/ 	.short	(.L_13 - .L_12)
	.align		4
.L_12:
        /*004c*/ 	.word	index@(_Z4comBPfS_S_iidddd)
        /*0050*/ 	.word	0x00000000


	//----- nvinfo : EIATTR_REGCOUNT
	.align		4
.L_13:
        /*0054*/ 	.byte	0x04, 0x2f
        /*0056*/ 	.short	(.L_15 - .L_14)
	.align		4
.L_14:
        /*0058*/ 	.word	index@(_Z4comPPfS_S_iiddd)
        /*005c*/ 	.word	0x0000001e


	//----- nvinfo : EIATTR_FRAME_SIZE
	.align		4
.L_15:
        /*0060*/ 	.byte	0x04, 0x11
        /*0062*/ 	.short	(.L_17 - .L_16)
	.align		4
.L_16:
        /*0064*/ 	.word	index@($_Z4comPPfS_S_iiddd$__internal_accurate_pow)
        /*0068*/ 	.word	0x00000000


	//----- nvinfo : EIATTR_FRAME_SIZE
	.align		4
.L_17:
        /*006c*/ 	.byte	0x04, 0x11
        /*006e*/ 	.short	(.L_19 - .L_18)
	.align		4
.L_18:
        /*0070*/ 	.word	index@($__internal_1_$__cuda_sm20_div_rn_f64_full)
        /*0074*/ 	.word	0x00000000


	//----- nvinfo : EIATTR_FRAME_SIZE
	.align		4
.L_19:
        /*0078*/ 	.byte	0x04, 0x11
        /*007a*/ 	.short	(.L_21 - .L_20)
	.align		4
.L_20:
        /*007c*/ 	.word	index@(_Z4comPPfS_S_iiddd)
        /*0080*/ 	.word	0x00000000


	//----- nvinfo : EIATTR_REGCOUNT
	.align		4
.L_21:
        /*0084*/ 	.byte	0x04, 0x2f
        /*0086*/ 	.short	(.L_23 - .L_22)
	.align		4
.L_22:
        /*0088*/ 	.word	index@(_Z8boundryPPfii)
        /*008c*/ 	.word	0x0000000e


	//----- nvinfo : EIATTR_FRAME_SIZE
	.align		4
.L_23:
        /*0090*/ 	.byte	0x04, 0x11
        /*0092*/ 	.short	(.L_25 - .L_24)
	.align		4
.L_24:
        /*0094*/ 	.word	index@(_Z8boundryPPfii)
        /*0098*/ 	.word	0x00000000


	//----- nvinfo : EIATTR_REGCOUNT
	.align		4
.L_25:
        /*009c*/ 	.byte	0x04, 0x2f
        /*009e*/ 	.short	(.L_27 - .L_26)
	.align		4
.L_26:
        /*00a0*/ 	.word	index@(_Z5copyPPfS_ii)
        /*00a4*/ 	.word	0x0000000a


	//----- nvinfo : EIATTR_FRAME_SIZE
	.align		4
.L_27:
        /*00a8*/ 	.byte	0x04, 0x11
        /*00aa*/ 	.short	(.L_29 - .L_28)
	.align		4
.L_28:
        /*00ac*/ 	.word	index@(_Z5copyPPfS_ii)
        /*00b0*/ 	.word	0x00000000


	//----- nvinfo : EIATTR_REGCOUNT
	.align		4
.L_29:
        /*00b4*/ 	.byte	0x04, 0x2f
        /*00b6*/ 	.short	(.L_31 - .L_30)
	.align		4
.L_30:
        /*00b8*/ 	.word	index@(_Z6copyUVPfS_S_S_ii)
        /*00bc*/ 	.word	0x0000000c


	//----- nvinfo : EIATTR_FRAME_SIZE
	.align		4
.L_31:
        /*00c0*/ 	.byte	0x04, 0x11
        /*00c2*/ 	.short	(.L_33 - .L_32)
	.align		4
.L_32:
        /*00c4*/ 	.word	index@(_Z6copyUVPfS_S_S_ii)
        /*00c8*/ 	.word	0x00000000


	//----- nvinfo : EIATTR_REGCOUNT
	.align		4
.L_33:
        /*00cc*/ 	.byte	0x04, 0x2f
        /*00ce*/ 	.short	(.L_35 - .L_34)
	.align		4
.L_34:
        /*00d0*/ 	.word	index@(_Z5comUVPfS_S_S_S_dddddii)
        /*00d4*/ 	.word	0x00000034


	//----- nvinfo : EIATTR_FRAME_SIZE
	.align		4
.L_35:
        /*00d8*/ 	.byte	0x04, 0x11
        /*00da*/ 	.short	(.L_37 - .L_36)
	.align		4
.L_36:
        /*00dc*/ 	.word	index@($_Z5comUVPfS_S_S_S_dddddii$__internal_accurate_pow)
        /*00e0*/ 	.word	0x00000000


	//----- nvinfo : EIATTR_FRAME_SIZE
	.align		4
.L_37:
        /*00e4*/ 	.byte	0x04, 0x11
        /*00e6*/ 	.short	(.L_39 - .L_38)
	.align		4
.L_38:
        /*00e8*/ 	.word	index@($__internal_0_$__cuda_sm20_div_rn_f64_full)
        /*00ec*/ 	.word	0x00000000


	//----- nvinfo : EIATTR_FRAME_SIZE
	.align		4
.L_39:
        /*00f0*/ 	.byte	0x04, 0x11
        /*00f2*/ 	.short	(.L_41 - .L_40)
	.align		4
.L_40:
        /*00f4*/ 	.word	index@(_Z5comUVPfS_S_S_S_dddddii)
        /*00f8*/ 	.word	0x00000000


	//----- nvinfo : EIATTR_REGCOUNT
	.align		4
.L_41:
        /*00fc*/ 	.byte	0x04, 0x2f
        /*00fe*/ 	.short	(.L_43 - .L_42)
	.align		4
.L_42:
        /*0100*/ 	.word	index@(_Z9boundryUVPfS_ii)
        /*0104*/ 	.word	0x00000014


	//----- nvinfo : EIATTR_FRAME_SIZE
	.align		4
.L_43:
        /*0108*/ 	.byte	0x04, 0x11
        /*010a*/ 	.short	(.L_45 - .L_44)
	.align		4
.L_44:
        /*010c*/ 	.word	index@(_Z9boundryUVPfS_ii)
        /*0110*/ 	.word	0x00000000


	//----- nvinfo : EIATTR_MIN_STACK_SIZE
	.align		4
.L_45:
        /*0114*/ 	.byte	0x04, 0x12
        /*0116*/ 	.short	(.L_47 - .L_46)
	.align		4
.L_46:
        /*0118*/ 	.word	index@(_Z9boundryUVPfS_ii)
        /*011c*/ 	.word	0x00000000


	//----- nvinfo : EIATTR_MIN_STACK_SIZE
	.align		4
.L_47:
        /*0120*/ 	.byte	0x04, 0x12
        /*0122*/ 	.short	(.L_49 - .L_48)
	.align		4
.L_48:
        /*0124*/ 	.word	index@(_Z5comUVPfS_S_S_S_dddddii)
        /*0128*/ 	.word	0x00000000


	//----- nvinfo : EIATTR_MIN_STACK_SIZE
	.align		4
.L_49:
        /*012c*/ 	.byte	0x04, 0x12
        /*012e*/ 	.short	(.L_51 - .L_50)
	.align		4
.L_50:
        /*0130*/ 	.word	index@(_Z6copyUVPfS_S_S_ii)
        /*0134*/ 	.word	0x00000000


	//----- nvinfo : EIATTR_MIN_STACK_SIZE
	.align		4
.L_51:
        /*0138*/ 	.byte	0x04, 0x12
        /*013a*/ 	.short	(.L_53 - .L_52)
	.align		4
.L_52:
        /*013c*/ 	.word	index@(_Z5copyPPfS_ii)
        /*0140*/ 	.word	0x00000000


	//----- nvinfo : EIATTR_MIN_STACK_SIZE
	.align		4
.L_53:
        /*0144*/ 	.byte	0x04, 0x12
        /*0146*/ 	.short	(.L_55 - .L_54)
	.align		4
.L_54:
        /*0148*/ 	.word	index@(_Z8boundryPPfii)
        /*014c*/ 	.word	0x00000000


	//----- nvinfo : EIATTR_MIN_STACK_SIZE
	.align		4
.L_55:
        /*0150*/ 	.byte	0x04, 0x12
        /*0152*/ 	.short	(.L_57 - .L_56)
	.align		4
.L_56:
        /*0154*/ 	.word	index@(_Z4comPPfS_S_iiddd)
        /*0158*/ 	.word	0x00000000


	//----- nvinfo : EIATTR_MIN_STACK_SIZE
	.align		4
.L_57:
        /*015c*/ 	.byte	0x04, 0x12
        /*015e*/ 	.short	(.L_59 - .L_58)
	.align		4
.L_58:
        /*0160*/ 	.word	index@(_Z4comBPfS_S_iidddd)
        /*0164*/ 	.word	0x00000000


	//----- nvinfo : EIATTR_MIN_STACK_SIZE
	.align		4
.L_59:
        /*0168*/ 	.byte	0x04, 0x12
        /*016a*/ 	.short	(.L_61 - .L_60)
	.align		4
.L_60:
        /*016c*/ 	.word	index@(_Z4initPfS_S_S_S_S_S_)
        /*0170*/ 	.word	0x00000000
.L_61:


//--------------------- .nv.compat                --------------------------
	.section	.nv.compat,"",@"SHT_CUDA_COMPAT_INFO"
	.align	4
        /*0000*/ 	.byte	0x02, 0x09, 0x00, 0x00, 0x02, 0x02, 0x01, 0x00, 0x02, 0x05, 0x05, 0x00, 0x03, 0x07, 0x01, 0x01
        /*0010*/ 	.byte	0x02, 0x03, 0x00, 0x00, 0x02, 0x06, 0x01, 0x00, 0x04, 0x0b, 0x08, 0x00, 0x01, 0x00, 0x00, 0x00
        /*0020*/ 	.byte	0x00, 0x00, 0x00, 0x00


//--------------------- .nv.info._Z9boundryUVPfS_ii --------------------------
	.section	.nv.info._Z9boundryUVPfS_ii,"",@"SHT_CUDA_INFO"
	.sectionflags	@""
	.align	4


	//----- nvinfo : EIATTR_CUDA_API_VERSION
	.align		4
        /*0000*/ 	.byte	0x04, 0x37
        /*0002*/ 	.short	(.L_63 - .L_62)
.L_62:
        /*0004*/ 	.word	0x00000082


	//----- nvinfo : EIATTR_KPARAM_INFO
	.align		4
.L_63:
        /*0008*/ 	.byte	0x04, 0x17
        /*000a*/ 	.short	(.L_65 - .L_64)
.L_64:
        /*000c*/ 	.word	0x00000000
        /*0010*/ 	.short	0x0003
        /*0012*/ 	.short	0x0014
        /*0014*/ 	.byte	0x00, 0xf0, 0x11, 0x00


	//----- nvinfo : EIATTR_KPARAM_INFO
	.align		4
.L_65:
        /*0018*/ 	.byte	0x04, 0x17
        /*001a*/ 	.short	(.L_67 - .L_66)
.L_66:
        /*001c*/ 	.word	0x00000000
        /*0020*/ 	.short	0x0002
        /*0022*/ 	.short	0x0010
        /*0024*/ 	.byte	0x00, 0xf0, 0x11, 0x00


	//----- nvinfo : EIATTR_KPARAM_INFO
	.align		4
.L_67:
        /*0028*/ 	.byte	0x04, 0x17
        /*002a*/ 	.short	(.L_69 - .L_68)
.L_68:
        /*002c*/ 	.word	0x00000000
        /*0030*/ 	.short	0x0001
        /*0032*/ 	.short	0x0008
        /*0034*/ 	.byte	0x00, 0xf5, 0x21, 0x00


	//----- nvinfo : EIATTR_KPARAM_INFO
	.align		4
.L_69:
        /*0038*/ 	.byte	0x04, 0x17
        /*003a*/ 	.short	(.L_71 - .L_70)
.L_70:
        /*003c*/ 	.word	0x00000000
        /*0040*/ 	.short	0x0000
        /*0042*/ 	.short	0x0000
        /*0044*/ 	.byte	0x00, 0xf5, 0x21, 0x00


	//----- nvinfo : EIATTR_SPARSE_MMA_MASK
	.align		4
.L_71:
        /*0048*/ 	.byte	0x03, 0x50
        /*004a*/ 	.short	0x0000


	//----- nvinfo : EIATTR_MAXREG_COUNT
	.align		4
        /*004c*/ 	.byte	0x03, 0x1b
        /*004e*/ 	.short	0x00ff


	//----- nvinfo : EIATTR_MERCURY_ISA_VERSION
	.align		4
        /*0050*/ 	.byte	0x03, 0x5f
        /*0052*/ 	.short	0x0101


	//----- nvinfo : EIATTR_VRC_CTA_INIT_COUNT
	.align		4
        /*0054*/ 	.byte	0x02, 0x4a
	.zero		1
	.zero		1


	//----- nvinfo : EIATTR_EXIT_INSTR_OFFSETS
	.align		4
        /*0058*/ 	.byte	0x04, 0x1c
        /*005a*/ 	.short	(.L_73 - .L_72)


	//   ....[0]....
.L_72:
        /*005c*/ 	.word	0x000004b0


	//----- nvinfo : EIATTR_CRS_STACK_SIZE
	.align		4
.L_73:
        /*0060*/ 	.byte	0x04, 0x1e
        /*0062*/ 	.short	(.L_75 - .L_74)
.L_74:
        /*0064*/ 	.word	0x00000000


	//----- nvinfo : EIATTR_CBANK_PARAM_SIZE
	.align		4
.L_75:
        /*0068*/ 	.byte	0x03, 0x19
        /*006a*/ 	.short	0x0018


	//----- nvinfo : EIATTR_PARAM_CBANK
	.align		4
        /*006c*/ 	.byte	0x04, 0x0a
        /*006e*/ 	.short	(.L_77 - .L_76)
	.align		4
.L_76:
        /*0070*/ 	.word	index@(.nv.constant0._Z9boundryUVPfS_ii)
        /*0074*/ 	.short	0x0380
        /*0076*/ 	.short	0x0018


	//----- nvinfo : EIATTR_SW_WAR
	.align		4
.L_77:
        /*0078*/ 	.byte	0x04, 0x36
        /*007a*/ 	.short	(.L_79 - .L_78)
.L_78:
        /*007c*/ 	.word	0x00000008
.L_79:


//--------------------- .nv.info._Z5comUVPfS_S_S_S_dddddii --------------------------
	.section	.nv.info._Z5comUVPfS_S_S_S_dddddii,"",@"SHT_CUDA_INFO"
	.sectionflags	@""
	.align	4


	//----- nvinfo : EIATTR_CUDA_API_VERSION
	.align		4
        /*0000*/ 	.byte	0x04, 0x37
        /*0002*/ 	.short	(.L_81 - .L_80)
.L_80:
        /*0004*/ 	.word	0x00000082


	//----- nvinfo : EIATTR_KPARAM_INFO
	.align		4
.L_81:
        /*0008*/ 	.byte	0x04, 0x17
        /*000a*/ 	.short	(.L_83 - .L_82)
.L_82:
        /*000c*/ 	.word	0x00000000
        /*0010*/ 	.short	0x000b
        /*0012*/ 	.short	0x0054
        /*0014*/ 	.byte	0x00, 0xf0, 0x11, 0x00


	//----- nvinfo : EIATTR_KPARAM_INFO
	.align		4
.L_83:
        /*0018*/ 	.byte	0x04, 0x17
        /*001a*/ 	.short	(.L_85 - .L_84)
.L_84:
        /*001c*/ 	.word	0x00000000
        /*0020*/ 	.short	0x000a
        /*0022*/ 	.short	0x0050
        /*0024*/ 	.byte	0x00, 0xf0, 0x11, 0x00


	//----- nvinfo : EIATTR_KPARAM_INFO
	.align		4
.L_85:
        /*0028*/ 	.byte	0x04, 0x17
        /*002a*/ 	.short	(.L_87 - .L_86)
.L_86:
        /*002c*/ 	.word	0x00000000
        /*0030*/ 	.short	0x0009
        /*0032*/ 	.short	0x0048
        /*0034*/ 	.byte	0x00, 0xf0, 0x21, 0x00


	//----- nvinfo : EIATTR_KPARAM_INFO
	.align		4
.L_87:
        /*0038*/ 	.byte	0x04, 0x17
        /*003a*/ 	.short	(.L_89 - .L_88)
.L_88:
        /*003c*/ 	.word	0x00000000
        /*0040*/ 	.short	0x0008
        /*0042*/ 	.short	0x0040
        /*0044*/ 	.byte	0x00, 0xf0, 0x21, 0x00


	//----- nvinfo : EIATTR_KPARAM_INFO
	.align		4
.L_89:
        /*0048*/ 	.byte	0x04, 0x17
        /*004a*/ 	.short	(.L_91 - .L_90)
.L_90:
        /*004c*/ 	.word	0x00000000
        /*0050*/ 	.short	0x0007
        /*0052*/ 	.short	0x0038
        /*0054*/ 	.byte	0x00, 0xf0, 0x21, 0x00


	//----- nvinfo : EIATTR_KPARAM_INFO
	.align		4
.L_91:
        /*0058*/ 	.byte	0x04, 0x17
        /*005a*/ 	.short	(.L_93 - .L_92)
.L_92:
        /*005c*/ 	.word	0x00000000
        /*0060*/ 	.short	0x0006
        /*0062*/ 	.short	0x0030
        /*0064*/ 	.byte	0x00, 0xf0, 0x21, 0x00


	//----- nvinfo : EIATTR_KPARAM_INFO
	.align		4
.L_93:
        /*0068*/ 	.byte	0x04, 0x17
        /*006a*/ 	.short	(.L_95 - .L_94)
.L_94:
        /*006c*/ 	.word	0x00000000
        /*0070*/ 	.short	0x0005
        /*0072*/ 	.short	0x0028
        /*0074*/ 	.byte	0x00, 0xf0, 0x21, 0x00


	//----- nvinfo : EIATTR_KPARAM_INFO
	.align		4
.L_95:
        /*0078*/ 	.byte	0x04, 0x17
        /*007a*/ 	.short	(.L_97 - .L_96)
.L_96:
        /*007c*/ 	.word	0x00000000
        /*0080*/ 	.short	0x0004
        /*0082*/ 	.short	0x0020
        /*0084*/ 	.byte	0x00, 0xf5, 0x21, 0x00


	//----- nvinfo : EIATTR_KPARAM_INFO
	.align		4
.L_97:
        /*0088*/ 	.byte	0x04, 0x17
        /*008a*/ 	.short	(.L_99 - .L_98)
.L_98:
        /*008c*/ 	.word	0x00000000
        /*0090*/ 	.short	0x0003
        /*0092*/ 	.short	0x0018
        /*0094*/ 	.byte	0x00, 0xf5, 0x21, 0x00


	//----- nvinfo : EIATTR_KPARAM_INFO
	.align		4
.L_99:
        /*0098*/ 	.byte	0x04, 0x17
        /*009a*/ 	.short	(.L_101 - .L_100)
.L_100:
        /*009c*/ 	.word	0x00000000
        /*00a0*/ 	.short	0x0002
        /*00a2*/ 	.short	0x0010
        /*00a4*/ 	.byte	0x00, 0xf5, 0x21, 0x00


	//----- nvinfo : EIATTR_KPARAM_INFO
	.align		4
.L_101:
        /*00a8*/ 	.byte	0x04, 0x17
        /*00aa*/ 	.short	(.L_103 - .L_102)
.L_102:
        /*00ac*/ 	.word	0x00000000
        /*00b0*/ 	.short	0x0001
        /*00b2*/ 	.short	0x0008
        /*00b4*/ 	.byte	0x00, 0xf5, 0x21, 0x00


	//----- nvinfo : EIATTR_KPARAM_INFO
	.align		4
.L_103:
        /*00b8*/ 	.byte	0x04, 0x17
        /*00ba*/ 	.short	(.L_105 - .L_104)
.L_104:
        /*00bc*/ 	.word	0x00000000
        /*00c0*/ 	.short	0x0000
        /*00c2*/ 	.short	0x0000
        /*00c4*/ 	.byte	0x00, 0xf5, 0x21, 0x00


	//----- nvinfo : EIATTR_SPARSE_MMA_MASK
	.align		4
.L_105:
        /*00c8*/ 	.byte	0x03, 0x50
        /*00ca*/ 	.short	0x0000


	//----- nvinfo : EIATTR_MAXREG_COUNT
	.align		4
        /*00cc*/ 	.byte	0x03, 0x1b
        /*00ce*/ 	.short	0x00ff


	//----- nvinfo : EIATTR_MERCURY_ISA_VERSION
	.align		4
        /*00d0*/ 	.byte	0x03, 0x5f
        /*00d2*/ 	.short	0x0101


	//----- nvinfo : EIATTR_VRC_CTA_INIT_COUNT
	.align		4
        /*00d4*/ 	.byte	0x02, 0x4a
	.zero		1
	.zero		1


	//----- nvinfo : EIATTR_EXIT_INSTR_OFFSETS
	.align		4
        /*00d8*/ 	.byte	0x04, 0x1c
        /*00da*/ 	.short	(.L_107 - .L_106)


	//   ....[0]....
.L_106:
        /*00dc*/ 	.word	0x00000260


	//   ....[1]....
        /*00e0*/ 	.word	0x00001590


	//----- nvinfo : EIATTR_CRS_STACK_SIZE
	.align		4
.L_107:
        /*00e4*/ 	.byte	0x04, 0x1e
        /*00e6*/ 	.short	(.L_109 - .L_108)
.L_108:
        /*00e8*/ 	.word	0x00000000


	//----- nvinfo : EIATTR_CBANK_PARAM_SIZE
	.align		4
.L_109:
        /*00ec*/ 	.byte	0x03, 0x19
        /*00ee*/ 	.short	0x0058


	//----- nvinfo : EIATTR_PARAM_CBANK
	.align		4
        /*00f0*/ 	.byte	0x04, 0x0a
        /*00f2*/ 	.short	(.L_111 - .L_110)
	.align		4
.L_110:
        /*00f4*/ 	.word	index@(.nv.constant0._Z5comUVPfS_S_S_S_dddddii)
        /*00f8*/ 	.short	0x0380
        /*00fa*/ 	.short	0x0058


	//----- nvinfo : EIATTR_SW_WAR
	.align		4
.L_111:
        /*00fc*/ 	.byte	0x04, 0x36
        /*00fe*/ 	.short	(.L_113 - .L_112)
.L_112:
        /*0100*/ 	.word	0x00000008
.L_113:


//--------------------- .nv.info._Z6copyUVPfS_S_S_ii --------------------------
	.section	.nv.info._Z6copyUVPfS_S_S_ii,"",@"SHT_CUDA_INFO"
	.sectionflags	@""
	.align	4


	//----- nvinfo : EIATTR_CUDA_API_VERSION
	.align		4
        /*0000*/ 	.byte	0x04, 0x37
        /*0002*/ 	.short	(.L_115 - .L_114)
.L_114:
        /*0004*/ 	.word	0x00000082


	//----- nvinfo : EIATTR_KPARAM_INFO
	.align		4
.L_115:
        /*0008*/ 	.byte	0x04, 0x17
        /*000a*/ 	.short	(.L_117 - .L_116)
.L_116:
        /*000c*/ 	.word	0x00000000
        /*0010*/ 	.short	0x0005
        /*0012*/ 	.short	0x0024
        /*0014*/ 	.byte	0x00, 0xf0, 0x11, 0x00


	//----- nvinfo : EIATTR_KPARAM_INFO
	.align		4
.L_117:
        /*0018*/ 	.byte	0x04, 0x17
        /*001a*/ 	.short	(.L_119 - .L_118)
.L_118:
        /*001c*/ 	.word	0x00000000
        /*0020*/ 	.short	0x0004
        /*0022*/ 	.short	0x0020
        /*0024*/ 	.byte	0x00, 0xf0, 0x11, 0x00


	//----- nvinfo : EIATTR_KPARAM_INFO
	.align		4
.L_119:
        /*0028*/ 	.byte	0x04, 0x17
        /*002a*/ 	.short	(.L_121 - .L_120)
.L_120:
        /*002c*/ 	.word	0x00000000
        /*0030*/ 	.short	0x0003
        /*0032*/ 	.short	0x0018
        /*0034*/ 	.byte	0x00, 0xf5, 0x21, 0x00


	//----- nvinfo : EIATTR_KPARAM_INFO
	.align		4
.L_121:
        /*0038*/ 	.byte	0x04, 0x17
        /*003a*/ 	.short	(.L_123 - .L_122)
.L_122:
        /*003c*/ 	.word	0x00000000
        /*0040*/ 	.short	0x0002
        /*0042*/ 	.short	0x0010
        /*0044*/ 	.byte	0x00, 0xf5, 0x21, 0x00


	//----- nvinfo : EIATTR_KPARAM_INFO
	.align		4
.L_123:
        /*0048*/ 	.byte	0x04, 0x17
        /*004a*/ 	.short	(.L_125 - .L_124)
.L_124:
        /*004c*/ 	.word	0x00000000
        /*0050*/ 	.short	0x0001
        /*0052*/ 	.short	0x0008
        /*0054*/ 	.byte	0x00, 0xf5, 0x21, 0x00


	//----- nvinfo : EIATTR_KPARAM_INFO
	.align		4
.L_125:
        /*0058*/ 	.byte	0x04, 0x17
        /*005a*/ 	.short	(.L_127 - .L_126)
.L_126:
        /*005c*/ 	.word	0x00000000
        /*0060*/ 	.short	0x0000
        /*0062*/ 	.short	0x0000
        /*0064*/ 	.byte	0x00, 0xf5, 0x21, 0x00


	//----- nvinfo : EIATTR_SPARSE_MMA_MASK
	.align		4
.L_127:
        /*0068*/ 	.byte	0x03, 0x50
        /*006a*/ 	.short	0x0000


	//----- nvinfo : EIATTR_MAXREG_COUNT
	.align		4
        /*006c*/ 	.byte	0x03, 0x1b
        /*006e*/ 	.short	0x00ff


	//----- nvinfo : EIATTR_MERCURY_ISA_VERSION
	.align		4
        /*0070*/ 	.byte	0x03, 0x5f
        /*0072*/ 	.short	0x0101


	//----- nvinfo : EIATTR_VRC_CTA_INIT_COUNT
	.align		4
        /*0074*/ 	.byte	0x02, 0x4a
	.zero		1
	.zero		1


	//----- nvinfo : EIATTR_EXIT_INSTR_OFFSETS
	.align		4
        /*0078*/ 	.byte	0x04, 0x1c
        /*007a*/ 	.short	(.L_129 - .L_128)


	//   ....[0]....
.L_128:
        /*007c*/ 	.word	0x00000230


	//   ....[1]....
        /*0080*/ 	.word	0x00000310


	//----- nvinfo : EIATTR_CBANK_PARAM_SIZE
	.align		4
.L_129:
        /*0084*/ 	.byte	0x03, 0x19
        /*0086*/ 	.short	0x0028


	//----- nvinfo : EIATTR_PARAM_CBANK
	.align		4
        /*0088*/ 	.byte	0x04, 0x0a
        /*008a*/ 	.short	(.L_131 - .L_130)
	.align		4
.L_130:
        /*008c*/ 	.word	index@(.nv.constant0._Z6copyUVPfS_S_S_ii)
        /*0090*/ 	.short	0x0380
        /*0092*/ 	.short	0x0028


	//----- nvinfo : EIATTR_SW_WAR
	.align		4
.L_131:
        /*0094*/ 	.byte	0x04, 0x36
        /*0096*/ 	.short	(.L_133 - .L_132)
.L_132:
        /*0098*/ 	.word	0x00000008
.L_133:


//--------------------- .nv.info._Z5copyPPfS_ii   --------------------------
	.section	.nv.info._Z5copyPPfS_ii,"",@"SHT_CUDA_INFO"
	.sectionflags	@""
	.align	4


	//----- nvinfo : EIATTR_CUDA_API_VERSION
	.align		4
        /*0000*/ 	.byte	0x04, 0x37
        /*0002*/ 	.short	(.L_135 - .L_134)
.L_134:
        /*0004*/ 	.word	0x00000082


	//----- nvinfo : EIATTR_KPARAM_INFO
	.align		4
.L_135:
        /*0008*/ 	.byte	0x04, 0x17
        /*000a*/ 	.short	(.L_137 - .L_136)
.L_136:
        /*000c*/ 	.word	0x00000000
        /*0010*/ 	.short	0x0003
        /*0012*/ 	.short	0x0014
        /*0014*/ 	.byte	0x00, 0xf0, 0x11, 0x00


	//----- nvinfo : EIATTR_KPARAM_INFO
	.align		4
.L_137:
        /*0018*/ 	.byte	0x04, 0x17
        /*001a*/ 	.short	(.L_139 - .L_138)
.L_138:
        /*001c*/ 	.word	0x00000000
        /*0020*/ 	.short	0x0002
        /*0022*/ 	.short	0x0010
        /*0024*/ 	.byte	0x00, 0xf0, 0x11, 0x00


	//----- nvinfo : EIATTR_KPARAM_INFO
	.align		4
.L_139:
        /*0028*/ 	.byte	0x04, 0x17
        /*002a*/ 	.short	(.L_141 - .L_140)
.L_140:
        /*002c*/ 	.word	0x00000000
        /*0030*/ 	.short	0x0001
        /*0032*/ 	.short	0x0008
        /*0034*/ 	.byte	0x00, 0xf5, 0x21, 0x00


	//----- nvinfo : EIATTR_KPARAM_INFO
	.align		4
.L_141:
        /*0038*/ 	.byte	0x04, 0x17
        /*003a*/ 	.short	(.L_143 - .L_142)
.L_142:
        /*003c*/ 	.word	0x00000000
        /*0040*/ 	.short	0x0000
        /*0042*/ 	.short	0x0000
        /*0044*/ 	.byte	0x00, 0xf5, 0x21, 0x00


	//----- nvinfo : EIATTR_SPARSE_MMA_MASK
	.align		4
.L_143:
        /*0048*/ 	.byte	0x03, 0x50
        /*004a*/ 	.short	0x0000


	//----- nvinfo : EIATTR_MAXREG_COUNT
	.align		4
        /*004c*/ 	.byte	0x03, 0x1b
        /*004e*/ 	.short	0x00ff


	//----- nvinfo : EIATTR_MERCURY_ISA_VERSION
	.align		4
        /*0050*/ 	.byte	0x03, 0x5f
        /*0052*/ 	.short	0x0101


	//----- nvinfo : EIATTR_VRC_CTA_INIT_COUNT
	.align		4
        /*0054*/ 	.byte	0x02, 0x4a
	.zero		1
	.zero		1


	//----- nvinfo : EIATTR_EXIT_INSTR_OFFSETS
	.align		4
        /*0058*/ 	.byte	0x04, 0x1c
        /*005a*/ 	.short	(.L_145 - .L_144)


	//   ....[0]....
.L_144:
        /*005c*/ 	.word	0x000000c0


	//----- nvinfo : EIATTR_CBANK_PARAM_SIZE
	.align		4
.L_145:
        /*0060*/ 	.byte	0x03, 0x19
        /*0062*/ 	.short	0x0018


	//----- nvinfo : EIATTR_PARAM_CBANK
	.align		4
        /*0064*/ 	.byte	0x04, 0x0a
        /*0066*/ 	.short	(.L_147 - .L_146)
	.align		4
.L_146:
        /*0068*/ 	.word	index@(.nv.constant0._Z5copyPPfS_ii)
        /*006c*/ 	.short	0x0380
        /*006e*/ 	.short	0x0018


	//----- nvinfo : EIATTR_SW_WAR
	.align		4
.L_147:
        /*0070*/ 	.byte	0x04, 0x36
        /*0072*/ 	.short	(.L_149 - .L_148)
.L_148:
        /*0074*/ 	.word	0x00000008
.L_149:


//--------------------- .nv.info._Z8boundryPPfii  --------------------------
	.section	.nv.info._Z8boundryPPfii,"",@"SHT_CUDA_INFO"
	.sectionflags	@""
	.align	4


	//----- nvinfo : EIATTR_CUDA_API_VERSION
	.align		4
        /*0000*/ 	.byte	0x04, 0x37
        /*0002*/ 	.short	(.L_151 - .L_150)
.L_150:
        /*0004*/ 	.word	0x00000082


	//----- nvinfo : EIATTR_KPARAM_INFO
	.align		4
.L_151:
        /*0008*/ 	.byte	0x04, 0x17
        /*000a*/ 	.short	(.L_153 - .L_152)
.L_152:
        /*000c*/ 	.word	0x00000000
        /*0010*/ 	.short	0x0002
        /*0012*/ 	.short	0x000c
        /*0014*/ 	.byte	0x00, 0xf0, 0x11, 0x00


	//----- nvinfo : EIATTR_KPARAM_INFO
	.align		4
.L_153:
        /*0018*/ 	.byte	0x04, 0x17
        /*001a*/ 	.short	(.L_155 - .L_154)
.L_154:
        /*001c*/ 	.word	0x00000000
        /*0020*/ 	.short	0x0001
        /*0022*/ 	.short	0x0008
        /*0024*/ 	.byte	0x00, 0xf0, 0x11, 0x00


	//----- nvinfo : EIATTR_KPARAM_INFO
	.align		4
.L_155:
        /*0028*/ 	.byte	0x04, 0x17
        /*002a*/ 	.short	(.L_157 - .L_156)
.L_156:
        /*002c*/ 	.word	0x00000000
        /*0030*/ 	.short	0x0000
        /*0032*/ 	.short	0x0000
        /*0034*/ 	.byte	0x00, 0xf5, 0x21, 0x00


	//----- nvinfo : EIATTR_SPARSE_MMA_MASK
	.align		4
.L_157:
        /*0038*/ 	.byte	0x03, 0x50
        /*003a*/ 	.short	0x0000


	//----- nvinfo : EIATTR_MAXREG_COUNT
	.align		4
        /*003c*/ 	.byte	0x03, 0x1b
        /*003e*/ 	.short	0x00ff


	//----- nvinfo : EIATTR_MERCURY_ISA_VERSION
	.align		4
        /*0040*/ 	.byte	0x03, 0x5f
        /*0042*/ 	.short	0x0101


	//----- nvinfo : EIATTR_VRC_CTA_INIT_COUNT
	.align		4
        /*0044*/ 	.byte	0x02, 0x4a
	.zero		1
	.zero		1


	//----- nvinfo : EIATTR_EXIT_INSTR_OFFSETS
	.align		4
        /*0048*/ 	.byte	0x04, 0x1c
        /*004a*/ 	.short	(.L_159 - .L_158)


	//   ....[0]....
.L_158:
        /*004c*/ 	.word	0x00000300


	//   ....[1]....
        /*0050*/ 	.word	0x000003b0


	//----- nvinfo : EIATTR_CRS_STACK_SIZE
	.align		4
.L_159:
        /*0054*/ 	.byte	0x04, 0x1e
        /*0056*/ 	.short	(.L_161 - .L_160)
.L_160:
        /*0058*/ 	.word	0x00000000


	//----- nvinfo : EIATTR_CBANK_PARAM_SIZE
	.align		4
.L_161:
        /*005c*/ 	.byte	0x03, 0x19
        /*005e*/ 	.short	0x0010


	//----- nvinfo : EIATTR_PARAM_CBANK
	.align		4
        /*0060*/ 	.byte	0x04, 0x0a
        /*0062*/ 	.short	(.L_163 - .L_162)
	.align		4
.L_162:
        /*0064*/ 	.word	index@(.nv.constant0._Z8boundryPPfii)
        /*0068*/ 	.short	0x0380
        /*006a*/ 	.short	0x0010


	//----- nvinfo : EIATTR_SW_WAR
	.align		4
.L_163:
        /*006c*/ 	.byte	0x04, 0x36
        /*006e*/ 	.short	(.L_165 - .L_164)
.L_164:
        /*0070*/ 	.word	0x00000008
.L_165:


//--------------------- .nv.info._Z4comPPfS_S_iiddd --------------------------
	.section	.nv.info._Z4comPPfS_S_iiddd,"",@"SHT_CUDA_INFO"
	.sectionflags	@""
	.align	4


	//----- nvinfo : EIATTR_CUDA_API_VERSION
	.align		4
        /*0000*/ 	.byte	0x04, 0x37
        /*0002*/ 	.short	(.L_167 - .L_166)
.L_166:
        /*0004*/ 	.word	0x00000082


	//----- nvinfo : EIATTR_KPARAM_INFO
	.align		4
.L_167:
        /*0008*/ 	.byte	0x04, 0x17
        /*000a*/ 	.short	(.L_169 - .L_168)
.L_168:
        /*000c*/ 	.word	0x00000000
        /*0010*/ 	.short	0x0007
        /*0012*/ 	.short	0x0030
        /*0014*/ 	.byte	0x00, 0xf0, 0x21, 0x00


	//----- nvinfo : EIATTR_KPARAM_INFO
	.align		4
.L_169:
        /*0018*/ 	.byte	0x04, 0x17
        /*001a*/ 	.short	(.L_171 - .L_170)
.L_170:
        /*001c*/ 	.word	0x00000000
        /*0020*/ 	.short	0x0006
        /*0022*/ 	.short	0x0028
        /*0024*/ 	.byte	0x00, 0xf0, 0x21, 0x00


	//----- nvinfo : EIATTR_KPARAM_INFO
	.align		4
.L_171:
        /*0028*/ 	.byte	0x04, 0x17
        /*002a*/ 	.short	(.L_173 - .L_172)
.L_172:
        /*002c*/ 	.word	0x00000000
        /*0030*/ 	.short	0x0005
        /*0032*/ 	.short	0x0020
        /*0034*/ 	.byte	0x00, 0xf0, 0x21, 0x00


	//----- nvinfo : EIATTR_KPARAM_INFO
	.align		4
.L_173:
        /*0038*/ 	.byte	0x04, 0x17
        /*003a*/ 	.short	(.L_175 - .L_174)
.L_174:
        /*003c*/ 	.word	0x00000000
        /*0040*/ 	.short	0x0004
        /*0042*/ 	.short	0x001c
        /*0044*/ 	.byte	0x00, 0xf0, 0x11, 0x00


	//----- nvinfo : EIATTR_KPARAM_INFO
	.align		4
.L_175:
        /*0048*/ 	.byte	0x04, 0x17
        /*004a*/ 	.short	(.L_177 - .L_176)
.L_176:
        /*004c*/ 	.word	0x00000000
        /*0050*/ 	.short	0x0003
        /*0052*/ 	.short	0x0018
        /*0054*/ 	.byte	0x00, 0xf0, 0x11, 0x00


	//----- nvinfo : EIATTR_KPARAM_INFO
	.align		4
.L_177:
        /*0058*/ 	.byte	0x04, 0x17
        /*005a*/ 	.short	(.L_179 - .L_178)
.L_178:
        /*005c*/ 	.word	0x00000000
        /*0060*/ 	.short	0x0002
        /*0062*/ 	.short	0x0010
        /*0064*/ 	.byte	0x00, 0xf5, 0x21, 0x00


	//----- nvinfo : EIATTR_KPARAM_INFO
	.align		4
.L_179:
        /*0068*/ 	.byte	0x04, 0x17
        /*006a*/ 	.short	(.L_181 - .L_180)
.L_180:
        /*006c*/ 	.word	0x00000000
        /*0070*/ 	.short	0x0001
        /*0072*/ 	.short	0x0008
        /*0074*/ 	.byte	0x00, 0xf5, 0x21, 0x00


	//----- nvinfo : EIATTR_KPARAM_INFO
	.align		4
.L_181:
        /*0078*/ 	.byte	0x04, 0x17
        /*007a*/ 	.short	(.L_183 - .L_182)
.L_182:
        /*007c*/ 	.word	0x00000000
        /*0080*/ 	.short	0x0000
        /*0082*/ 	.short	0x0000
        /*0084*/ 	.byte	0x00, 0xf5, 0x21, 0x00


	//----- nvinfo : EIATTR_SPARSE_MMA_MASK
	.align		4
.L_183:
        /*0088*/ 	.byte	0x03, 0x50
        /*008a*/ 	.short	0x0000


	//----- nvinfo : EIATTR_MAXREG_COUNT
	.align		4
        /*008c*/ 	.byte	0x03, 0x1b
        /*008e*/ 	.short	0x00ff


	//----- nvinfo : EIATTR_MERCURY_ISA_VERSION
	.align		4
        /*0090*/ 	.byte	0x03, 0x5f
        /*0092*/ 	.short	0x0101


	//----- nvinfo : EIATTR_VRC_CTA_INIT_COUNT
	.align		4
        /*0094*/ 	.byte	0x02, 0x4a
	.zero		1
	.zero		1


	//----- nvinfo : EIATTR_EXIT_INSTR_OFFSETS
	.align		4
        /*0098*/ 	.byte	0x04, 0x1c
        /*009a*/ 	.short	(.L_185 - .L_184)


	//   ....[0]....
.L_184:
        /*009c*/ 	.word	0x00000260


	//   ....[1]....
        /*00a0*/ 	.word	0x00000890


	//----- nvinfo : EIATTR_CRS_STACK_SIZE
	.align		4
.L_185:
        /*00a4*/ 	.byte	0x04, 0x1e
        /*00a6*/ 	.short	(.L_187 - .L_186)
.L_186:
        /*00a8*/ 	.word	0x00000000


	//----- nvinfo : EIATTR_CBANK_PARAM_SIZE
	.align		4
.L_187:
        /*00ac*/ 	.byte	0x03, 0x19
        /*00ae*/ 	.short	0x0038


	//----- nvinfo : EIATTR_PARAM_CBANK
	.align		4
        /*00b0*/ 	.byte	0x04, 0x0a
        /*00b2*/ 	.short	(.L_189 - .L_188)
	.align		4
.L_188:
        /*00b4*/ 	.word	index@(.nv.constant0._Z4comPPfS_S_iiddd)
        /*00b8*/ 	.short	0x0380
        /*00ba*/ 	.short	0x0038


	//----- nvinfo : EIATTR_SW_WAR
	.align		4
.L_189:
        /*00bc*/ 	.byte	0x04, 0x36
        /*00be*/ 	.short	(.L_191 - .L_190)
.L_190:
        /*00c0*/ 	.word	0x00000008
.L_191:


//--------------------- .nv.info._Z4comBPfS_S_iidddd --------------------------
	.section	.nv.info._Z4comBPfS_S_iidddd,"",@"SHT_CUDA_INFO"
	.sectionflags	@""
	.align	4


	//----- nvinfo : EIATTR_CUDA_API_VERSION
	.align		4
        /*0000*/ 	.byte	0x04, 0x37
        /*0002*/ 	.short	(.L_193 - .L_192)
.L_192:
        /*0004*/ 	.word	0x00000082


	//----- nvinfo : EIATTR_KPARAM_INFO
	.align		4
.L_193:
        /*0008*/ 	.byte	0x04, 0x17
        /*000a*/ 	.short	(.L_195 - .L_194)
.L_194:
        /*000c*/ 	.word	0x00000000
        /*0010*/ 	.short	0x0008
        /*0012*/ 	.short	0x0038
        /*0014*/ 	.byte	0x00, 0xf0, 0x21, 0x00


	//----- nvinfo : EIATTR_KPARAM_INFO
	.align		4
.L_195:
        /*0018*/ 	.byte	0x04, 0x17
        /*001a*/ 	.short	(.L_197 - .L_196)
.L_196:
        /*001c*/ 	.word	0x00000000
        /*0020*/ 	.short	0x0007
        /*0022*/ 	.short	0x0030
        /*0024*/ 	.byte	0x00, 0xf0, 0x21, 0x00


	//----- nvinfo : EIATTR_KPARAM_INFO
	.align		4
.L_197:
        /*0028*/ 	.byte	0x04, 0x17
        /*002a*/ 	.short	(.L_199 - .L_198)
.L_198:
        /*002c*/ 	.word	0x00000000
        /*0030*/ 	.short	0x0006
        /*0032*/ 	.short	0x0028
        /*0034*/ 	.byte	0x00, 0xf0, 0x21, 0x00


	//----- nvinfo : EIATTR_KPARAM_INFO
	.align		4
.L_199:
        /*0038*/ 	.byte	0x04, 0x17
        /*003a*/ 	.short	(.L_201 - .L_200)
.L_200:
        /*003c*/ 	.word	0x00000000
        /*0040*/ 	.short	0x0005
        /*0042*/ 	.short	0x0020
        /*0044*/ 	.byte	0x00, 0xf0, 0x21, 0x00


	//----- nvinfo : EIATTR_KPARAM_INFO
	.align		4
.L_201:
        /*0048*/ 	.byte	0x04, 0x17
        /*004a*/ 	.short	(.L_203 - .L_202)
.L_202:
        /*004c*/ 	.word	0x00000000
        /*0050*/ 	.short	0x0004
        /*0052*/ 	.short	0x001c
        /*0054*/ 	.byte	0x00, 0xf0, 0x11, 0x00


	//----- nvinfo : EIATTR_KPARAM_INFO
	.align		4
.L_203:
        /*0058*/ 	.byte	0x04, 0x17
        /*005a*/ 	.short	(.L_205 - .L_204)
.L_204:
        /*005c*/ 	.word	0x00000000
        /*0060*/ 	.short	0x0003
        /*0062*/ 	.short	0x0018
        /*0064*/ 	.byte	0x00, 0xf0, 0x11, 0x00


	//----- nvinfo : EIATTR_KPARAM_INFO
	.align		4
.L_205:
        /*0068*/ 	.byte	0x04, 0x17
        /*006a*/ 	.short	(.L_207 - .L_206)
.L_206:
        /*006c*/ 	.word	0x00000000
        /*0070*/ 	.short	0x0002
        /*0072*/ 	.short	0x0010
        /*0074*/ 	.byte	0x00, 0xf5, 0x21, 0x00


	//----- nvinfo : EIATTR_KPARAM_INFO
	.align		4
.L_207:
        /*0078*/ 	.byte	0x04, 0x17
        /*007a*/ 	.short	(.L_209 - .L_208)
.L_208:
        /*007c*/ 	.word	0x00000000
        /*0080*/ 	.short	0x0001
        /*0082*/ 	.short	0x0008
        /*0084*/ 	.byte	0x00, 0xf5, 0x21, 0x00


	//----- nvinfo : EIATTR_KPARAM_INFO
	.align		4
.L_209:
        /*0088*/ 	.byte	0x04, 0x17
        /*008a*/ 	.short	(.L_211 - .L_210)
.L_210:
        /*008c*/ 	.word	0x00000000
        /*0090*/ 	.short	0x0000
        /*0092*/ 	.short	0x0000
        /*0094*/ 	.byte	0x00, 0xf5, 0x21, 0x00


	//----- nvinfo : EIATTR_SPARSE_MMA_MASK
	.align		4
.L_211:
        /*0098*/ 	.byte	0x03, 0x50
        /*009a*/ 	.short	0x0000


	//----- nvinfo : EIATTR_MAXREG_COUNT
	.align		4
        /*009c*/ 	.byte	0x03, 0x1b
        /*009e*/ 	.short	0x00ff


	//----- nvinfo : EIATTR_MERCURY_ISA_VERSION
	.align		4
        /*00a0*/ 	.byte	0x03, 0x5f
        /*00a2*/ 	.short	0x0101


	//----- nvinfo : EIATTR_VRC_CTA_INIT_COUNT
	.align		4
        /*00a4*/ 	.byte	0x02, 0x4a
	.zero		1
	.zero		1


	//----- nvinfo : EIATTR_EXIT_INSTR_OFFSETS
	.align		4
        /*00a8*/ 	.byte	0x04, 0x1c
        /*00aa*/ 	.short	(.L_213 - .L_212)


	//   ....[0]....
.L_212:
        /*00ac*/ 	.word	0x00000260


	//   ....[1]....
        /*00b0*/ 	.word	0x000010e0


	//----- nvinfo : EIATTR_CRS_STACK_SIZE
	.align		4
.L_213:
        /*00b4*/ 	.byte	0x04, 0x1e
        /*00b6*/ 	.short	(.L_215 - .L_214)
.L_214:
        /*00b8*/ 	.word	0x00000000


	//----- nvinfo : EIATTR_CBANK_PARAM_SIZE
	.align		4
.L_215:
        /*00bc*/ 	.byte	0x03, 0x19
        /*00be*/ 	.short	0x0040


	//----- nvinfo : EIATTR_PARAM_CBANK
	.align		4
        /*00c0*/ 	.byte	0x04, 0x0a
        /*00c2*/ 	.short	(.L_217 - .L_216)
	.align		4
.L_216:
        /*00c4*/ 	.word	index@(.nv.constant0._Z4comBPfS_S_iidddd)
        /*00c8*/ 	.short	0x0380
        /*00ca*/ 	.short	0x0040


	//----- nvinfo : EIATTR_SW_WAR
	.align		4
.L_217:
        /*00cc*/ 	.byte	0x04, 0x36
        /*00ce*/ 	.short	(.L_219 - .L_218)
.L_218:
        /*00d0*/ 	.word	0x00000008
.L_219:


//--------------------- .nv.info._Z4initPfS_S_S_S_S_S_ --------------------------
	.section	.nv.info._Z4initPfS_S_S_S_S_S_,"",@"SHT_CUDA_INFO"
	.sectionflags	@""
	.align	4


	//----- nvinfo : EIATTR_CUDA_API_VERSION
	.align		4
        /*0000*/ 	.byte	0x04, 0x37
        /*0002*/ 	.short	(.L_221 - .L_220)
.L_220:
        /*0004*/ 	.word	0x00000082


	//----- nvinfo : EIATTR_KPARAM_INFO
	.align		4
.L_221:
        /*0008*/ 	.byte	0x04, 0x17
        /*000a*/ 	.short	(.L_223 - .L_222)
.L_222:
        /*000c*/ 	.word	0x00000000
        /*0010*/ 	.short	0x0006
        /*0012*/ 	.short	0x0030
        /*0014*/ 	.byte	0x00, 0xf5, 0x21, 0x00


	//----- nvinfo : EIATTR_KPARAM_INFO
	.align		4
.L_223:
        /*0018*/ 	.byte	0x04, 0x17
        /*001a*/ 	.short	(.L_225 - .L_224)
.L_224:
        /*001c*/ 	.word	0x00000000
        /*0020*/ 	.short	0x0005
        /*0022*/ 	.short	0x0028
        /*0024*/ 	.byte	0x00, 0xf5, 0x21, 0x00


	//----- nvinfo : EIATTR_KPARAM_INFO
	.align		4
.L_225:
        /*0028*/ 	.byte	0x04, 0x17
        /*002a*/ 	.short	(.L_227 - .L_226)
.L_226:
        /*002c*/ 	.word	0x00000000
        /*0030*/ 	.short	0x0004
        /*0032*/ 	.short	0x0020
        /*0034*/ 	.byte	0x00, 0xf5, 0x21, 0x00


	//----- nvinfo : EIATTR_KPARAM_INFO
	.align		4
.L_227:
        /*0038*/ 	.byte	0x04, 0x17
        /*003a*/ 	.short	(.L_229 - .L_228)
.L_228:
        /*003c*/ 	.word	0x00000000
        /*0040*/ 	.short	0x0003
        /*0042*/ 	.short	0x0018
        /*0044*/ 	.byte	0x00, 0xf5, 0x21, 0x00


	//----- nvinfo : EIATTR_KPARAM_INFO
	.align		4
.L_229:
        /*0048*/ 	.byte	0x04, 0x17
        /*004a*/ 	.short	(.L_231 - .L_230)
.L_230:
        /*004c*/ 	.word	0x00000000
        /*0050*/ 	.short	0x0002
        /*0052*/ 	.short	0x0010
        /*0054*/ 	.byte	0x00, 0xf5, 0x21, 0x00


	//----- nvinfo : EIATTR_KPARAM_INFO
	.align		4
.L_231:
        /*0058*/ 	.byte	0x04, 0x17
        /*005a*/ 	.short	(.L_233 - .L_232)
.L_232:
        /*005c*/ 	.word	0x00000000
        /*0060*/ 	.short	0x0001
        /*0062*/ 	.short	0x0008
        /*0064*/ 	.byte	0x00, 0xf5, 0x21, 0x00


	//----- nvinfo : EIATTR_KPARAM_INFO
	.align		4
.L_233:
        /*0068*/ 	.byte	0x04, 0x17
        /*006a*/ 	.short	(.L_235 - .L_234)
.L_234:
        /*006c*/ 	.word	0x00000000
        /*0070*/ 	.short	0x0000
        /*0072*/ 	.short	0x0000
        /*0074*/ 	.byte	0x00, 0xf5, 0x21, 0x00


	//----- nvinfo : EIATTR_SPARSE_MMA_MASK
	.align		4
.L_235:
        /*0078*/ 	.byte	0x03, 0x50
        /*007a*/ 	.short	0x0000


	//----- nvinfo : EIATTR_MAXREG_COUNT
	.align		4
        /*007c*/ 	.byte	0x03, 0x1b
        /*007e*/ 	.short	0x00ff


	//----- nvinfo : EIATTR_MERCURY_ISA_VERSION
	.align		4
        /*0080*/ 	.byte	0x03, 0x5f
        /*0082*/ 	.short	0x0101


	//----- nvinfo : EIATTR_VRC_CTA_INIT_COUNT
	.align		4
        /*0084*/ 	.byte	0x02, 0x4a
	.zero		1
	.zero		1


	//----- nvinfo : EIATTR_EXIT_INSTR_OFFSETS
	.align		4
        /*0088*/ 	.byte	0x04, 0x1c
        /*008a*/ 	.short	(.L_237 - .L_236)


	//   ....[0]....
.L_236:
        /*008c*/ 	.word	0x000001b0


	//----- nvinfo : EIATTR_CBANK_PARAM_SIZE
	.align		4
.L_237:
        /*0090*/ 	.byte	0x03, 0x19
        /*0092*/ 	.short	0x0038


	//----- nvinfo : EIATTR_PARAM_CBANK
	.align		4
        /*0094*/ 	.byte	0x04, 0x0a
        /*0096*/ 	.short	(.L_239 - .L_238)
	.align		4
.L_238:
        /*0098*/ 	.word	index@(.nv.constant0._Z4initPfS_S_S_S_S_S_)
        /*009c*/ 	.short	0x0380
        /*009e*/ 	.short	0x0038


	//----- nvinfo : EIATTR_SW_WAR
	.align		4
.L_239:
        /*00a0*/ 	.byte	0x04, 0x36
        /*00a2*/ 	.short	(.L_241 - .L_240)
.L_240:
        /*00a4*/ 	.word	0x00000008
.L_241:


//--------------------- .nv.callgraph             --------------------------
	.section	.nv.callgraph,"",@"SHT_CUDA_CALLGRAPH"
	.align	4
	.sectionentsize	8
	.align		4
        /*0000*/ 	.word	0x00000000
	.align		4
        /*0004*/ 	.word	0xffffffff
	.align		4
        /*0008*/ 	.word	0x00000000
	.align		4
        /*000c*/ 	.word	0xfffffffe
	.align		4
        /*0010*/ 	.word	0x00000000
	.align		4
        /*0014*/ 	.word	0xfffffffd
	.align		4
        /*0018*/ 	.word	0x00000000
	.align		4
        /*001c*/ 	.word	0xfffffffc


//--------------------- .text._Z9boundryUVPfS_ii  --------------------------
	.section	.text._Z9boundryUVPfS_ii,"ax",@progbits
	.align	128
        .global         _Z9boundryUVPfS_ii
        .type           _Z9boundryUVPfS_ii,@function
        .size           _Z9boundryUVPfS_ii,(.L_x_74 - _Z9boundryUVPfS_ii)
        .other          _Z9boundryUVPfS_ii,@"STO_CUDA_ENTRY STV_DEFAULT"
_Z9boundryUVPfS_ii:
.text._Z9boundryUVPfS_ii:
[----:B------:R-:W-:Y:S08]  /*0000*/  LDC R1, c[0x0][0x37c] ;  /* 0x0000df00ff017b82 */ /* 0x000ff00000000800 */
[----:B------:R-:W0:Y:S01]  /*0010*/  LDC R0, c[0x0][0x390] ;  /* 0x0000e400ff007b82 */ /* 0x000e220000000800 */
[----:B------:R-:W1:Y:S01]  /*0020*/  S2R R6, SR_TID.X ;  /* 0x0000000000067919 */ /* 0x000e620000002100 */
[----:B------:R-:W2:Y:S01]  /*0030*/  LDCU UR5, c[0x0][0x394] ;  /* 0x00007280ff0577ac */ /* 0x000ea20008000800 */
[----:B------:R-:W-:Y:S01]  /*0040*/  BSSY.RECONVERGENT B0, `(.L_x_0) ;  /* 0x0000034000007945 */ /* 0x000fe20003800200 */
[----:B------:R-:W3:Y:S04]  /*0050*/  LDCU.64 UR6, c[0x0][0x358] ;  /* 0x00006b00ff0677ac */ /* 0x000ee80008000a00 */
[----:B------:R-:W1:Y:S08]  /*0060*/  S2UR UR4, SR_CTAID.X ;  /* 0x00000000000479c3 */ /* 0x000e700000002500 */
[----:B------:R-:W1:Y:S01]  /*0070*/  LDC R9, c[0x0][0x360] ;  /* 0x0000d800ff097b82 */ /* 0x000e620000000800 */
[----:B0-----:R-:W-:-:S04]  /*0080*/  IABS R5, R0 ;  /* 0x0000000000057213 */ /* 0x001fc80000000000 */
[----:B------:R-:W0:Y:S01]  /*0090*/  I2F.RP R4, R5 ;  /* 0x0000000500047306 */ /* 0x000e220000209400 */
[----:B-1----:R-:W-:-:S07]  /*00a0*/  IMAD R9, R9, UR4, R6 ;  /* 0x0000000409097c24 */ /* 0x002fce000f8e0206 */
[----:B0-----:R-:W0:Y:S02]  /*00b0*/  MUFU.RCP R4, R4 ;  /* 0x0000000400047308 */ /* 0x001e240000001000 */
[----:B0-----:R-:W-:Y:S02]  /*00c0*/  IADD3 R2, PT, PT, R4, 0xffffffe, RZ ;  /* 0x0ffffffe04027810 */ /* 0x001fe40007ffe0ff */
[----:B------:R-:W-:-:S04]  /*00d0*/  IABS R4, R9 ;  /* 0x0000000900047213 */ /* 0x000fc80000000000 */
[----:B------:R0:W1:Y:S02]  /*00e0*/  F2I.FTZ.U32.TRUNC.NTZ R3, R2 ;  /* 0x0000000200037305 */ /* 0x000064000021f000 */
[----:B0-----:R-:W-:Y:S01]  /*00f0*/  IMAD.MOV.U32 R2, RZ, RZ, RZ ;  /* 0x000000ffff027224 */ /* 0x001fe200078e00ff */
[----:B-1----:R-:W-:-:S05]  /*0100*/  IADD3 R8, PT, PT, RZ, -R3, RZ ;  /* 0x80000003ff087210 */ /* 0x002fca0007ffe0ff */
[----:B------:R-:W-:-:S04]  /*0110*/  IMAD R7, R8, R5, RZ ;  /* 0x0000000508077224 */ /* 0x000fc800078e02ff */
[----:B------:R-:W-:-:S06]  /*0120*/  IMAD.HI.U32 R3, R3, R7, R2 ;  /* 0x0000000703037227 */ /* 0x000fcc00078e0002 */
[----:B------:R-:W-:-:S05]  /*0130*/  IMAD.HI.U32 R3, R3, R4, RZ ;  /* 0x0000000403037227 */ /* 0x000fca00078e00ff */
[----:B------:R-:W-:-:S05]  /*0140*/  IADD3 R6, PT, PT, -R3, RZ, RZ ;  /* 0x000000ff03067210 */ /* 0x000fca0007ffe1ff */
[----:B------:R-:W-:-:S05]  /*0150*/  IMAD R2, R5, R6, R4 ;  /* 0x0000000605027224 */ /* 0x000fca00078e0204 */
[----:B------:R-:W-:-:S13]  /*0160*/  ISETP.GT.U32.AND P2, PT, R5, R2, PT ;  /* 0x000000020500720c */ /* 0x000fda0003f44070 */
[----:B------:R-:W-:Y:S01]  /*0170*/  @!P2 IMAD.IADD R2, R2, 0x1, -R5 ;  /* 0x000000010202a824 */ /* 0x000fe200078e0a05 */
[----:B------:R-:W-:Y:S02]  /*0180*/  @!P2 IADD3 R3, PT, PT, R3, 0x1, RZ ;  /* 0x000000010303a810 */ /* 0x000fe40007ffe0ff */
[----:B------:R-:W-:Y:S02]  /*0190*/  ISETP.NE.AND P2, PT, R0, RZ, PT ;  /* 0x000000ff0000720c */ /* 0x000fe40003f45270 */
[----:B------:R-:W-:Y:S02]  /*01a0*/  ISETP.GE.U32.AND P0, PT, R2, R5, PT ;  /* 0x000000050200720c */ /* 0x000fe40003f06070 */
[----:B------:R-:W-:Y:S01]  /*01b0*/  LOP3.LUT R2, R9, R0, RZ, 0x3c, !PT ;  /* 0x0000000009027212 */ /* 0x000fe200078e3cff */
[----:B------:R-:W0:Y:S03]  /*01c0*/  LDC.64 R4, c[0x0][0x388] ;  /* 0x0000e200ff047b82 */ /* 0x000e260000000a00 */
[----:B------:R-:W-:-:S07]  /*01d0*/  ISETP.GE.AND P1, PT, R2, RZ, PT ;  /* 0x000000ff0200720c */ /* 0x000fce0003f26270 */
[----:B------:R-:W-:-:S05]  /*01e0*/  @P0 VIADD R3, R3, 0x1 ;  /* 0x0000000103030836 */ /* 0x000fca0000000000 */
[----:B------:R-:W-:Y:S02]  /*01f0*/  MOV R11, R3 ;  /* 0x00000003000b7202 */ /* 0x000fe40000000f00 */
[----:B------:R-:W1:Y:S02]  /*0200*/  LDC.64 R2, c[0x0][0x380] ;  /* 0x0000e000ff027b82 */ /* 0x000e640000000a00 */
[----:B------:R-:W-:Y:S02]  /*0210*/  @!P1 IADD3 R11, PT, PT, -R11, RZ, RZ ;  /* 0x000000ff0b0b9210 */ /* 0x000fe40007ffe1ff */
[----:B------:R-:W-:Y:S01]  /*0220*/  @!P2 LOP3.LUT R11, RZ, R0, RZ, 0x33, !PT ;  /* 0x00000000ff0ba212 */ /* 0x000fe200078e33ff */
[----:B0-----:R-:W-:-:S03]  /*0230*/  IMAD.WIDE R4, R9, 0x4, R4 ;  /* 0x0000000409047825 */ /* 0x001fc600078e0204 */
[C---:B--2---:R-:W-:Y:S01]  /*0240*/  ISETP.GE.AND P0, PT, R11.reuse, UR5, PT ;  /* 0x000000050b007c0c */ /* 0x044fe2000bf06270 */
[----:B------:R-:W-:-:S03]  /*0250*/  IMAD R17, R11, R0, RZ ;  /* 0x000000000b117224 */ /* 0x000fc600078e02ff */
[----:B------:R-:W-:Y:S01]  /*0260*/  ISETP.LT.OR P0, PT, R11, RZ, P0 ;  /* 0x000000ff0b00720c */ /* 0x000fe20000701670 */
[----:B------:R-:W-:-:S05]  /*0270*/  IMAD.IADD R7, R9, 0x1, -R17 ;  /* 0x0000000109077824 */ /* 0x000fca00078e0a11 */
[----:B------:R-:W-:Y:S01]  /*0280*/  LOP3.LUT R6, R7, R0, RZ, 0xfc, !PT ;  /* 0x0000000007067212 */ /* 0x000fe200078efcff */
[----:B-1----:R-:W-:-:S03]  /*0290*/  IMAD.WIDE R2, R9, 0x4, R2 ;  /* 0x0000000409027825 */ /* 0x002fc600078e0202 */
[----:B------:R-:W-:Y:S02]  /*02a0*/  ISETP.GE.AND P1, PT, R6, RZ, PT ;  /* 0x000000ff0600720c */ /* 0x000fe40003f26270 */
[----:B------:R-:W-:Y:S01]  /*02b0*/  I2FP.F32.S32 R9, R9 ;  /* 0x0000000900097245 */ /* 0x000fe20000201400 */
[----:B---3--:R-:W-:Y:S10]  /*02c0*/  @P0 BRA `(.L_x_1) ;  /* 0x00000000002c0947 */ /* 0x008ff40003800000 */
[----:B------:R-:W0:Y:S01]  /*02d0*/  LDC.64 R10, c[0x0][0x380] ;  /* 0x0000e000ff0a7b82 */ /* 0x000e220000000a00 */
[----:B------:R-:W-:-:S07]  /*02e0*/  IADD3 R15, PT, PT, R0, -0x1, RZ ;  /* 0xffffffff000f7810 */ /* 0x000fce0007ffe0ff */
[----:B------:R-:W1:Y:S01]  /*02f0*/  LDC.64 R12, c[0x0][0x388] ;  /* 0x0000e200ff0c7b82 */ /* 0x000e620000000a00 */
[----:B0-----:R-:W-:-:S05]  /*0300*/  IMAD.WIDE R10, R17, 0x4, R10 ;  /* 0x00000004110a7825 */ /* 0x001fca00078e020a */
[----:B------:R0:W-:Y:S01]  /*0310*/  STG.E desc[UR6][R10.64], RZ ;  /* 0x000000ff0a007986 */ /* 0x0001e2000c101906 */
[----:B-1----:R-:W-:-:S04]  /*0320*/  IMAD.WIDE R12, R17, 0x4, R12 ;  /* 0x00000004110c7825 */ /* 0x002fc800078e020c */
[----:B------:R-:W-:-:S04]  /*0330*/  IMAD.WIDE R16, R15, 0x4, R10 ;  /* 0x000000040f107825 */ /* 0x000fc800078e020a */
[----:B------:R-:W-:Y:S01]  /*0340*/  IMAD.WIDE R14, R15, 0x4, R12 ;  /* 0x000000040f0e7825 */ /* 0x000fe200078e020c */
[----:B------:R0:W-:Y:S04]  /*0350*/  STG.E desc[UR6][R16.64], RZ ;  /* 0x000000ff10007986 */ /* 0x0001e8000c101906 */
[----:B------:R0:W-:Y:S04]  /*0360*/  STG.E desc[UR6][R12.64], RZ ;  /* 0x000000ff0c007986 */ /* 0x0001e8000c101906 */
[----:B------:R0:W-:Y:S02]  /*0370*/  STG.E desc[UR6][R14.64], RZ ;  /* 0x000000ff0e007986 */ /* 0x0001e4000c101906 */
.L_x_1:
[----:B------:R-:W-:Y:S05]  /*0380*/  BSYNC.RECONVERGENT B0 ;  /* 0x0000000000007941 */ /* 0x000fea0003800200 */
.L_x_0:
[----:B------:R-:W-:Y:S04]  /*0390*/  BSSY.RECONVERGENT B0, `(.L_x_2) ;  /* 0x000000f000007945 */ /* 0x000fe80003800200 */
[----:B------:R-:W-:Y:S05]  /*03a0*/  @!P1 BRA `(.L_x_3) ;  /* 0x0000000000349947 */ /* 0x000fea0003800000 */
[----:B0-----:R-:W0:Y:S01]  /*03b0*/  LDC.64 R10, c[0x0][0x380] ;  /* 0x0000e000ff0a7b82 */ /* 0x001e220000000a00 */
[----:B------:R-:W-:Y:S01]  /*03c0*/  UIADD3 UR4, UPT, UPT, UR5, -0x1, URZ ;  /* 0xffffffff05047890 */ /* 0x000fe2000fffe0ff */
[----:B------:R-:W-:-:S05]  /*03d0*/  HFMA2 R17, -RZ, RZ, 1.875, 0 ;  /* 0x3f800000ff117431 */ /* 0x000fca00000001ff */
[----:B------:R-:W-:Y:S01]  /*03e0*/  IMAD R15, R0, UR4, RZ ;  /* 0x00000004000f7c24 */ /* 0x000fe2000f8e02ff */
[----:B------:R-:W1:Y:S01]  /*03f0*/  LDC.64 R12, c[0x0][0x388] ;  /* 0x0000e200ff0c7b82 */ /* 0x000e620000000a00 */
[----:B0-----:R-:W-:-:S05]  /*0400*/  IMAD.WIDE R10, R7, 0x4, R10 ;  /* 0x00000004070a7825 */ /* 0x001fca00078e020a */
[----:B------:R2:W-:Y:S01]  /*0410*/  STG.E desc[UR6][R10.64], RZ ;  /* 0x000000ff0a007986 */ /* 0x0005e2000c101906 */
[----:B-1----:R-:W-:-:S04]  /*0420*/  IMAD.WIDE R12, R7, 0x4, R12 ;  /* 0x00000004070c7825 */ /* 0x002fc800078e020c */
[----:B------:R-:W-:-:S04]  /*0430*/  IMAD.WIDE R6, R15, 0x4, R10 ;  /* 0x000000040f067825 */ /* 0x000fc800078e020a */
[----:B------:R-:W-:Y:S01]  /*0440*/  IMAD.WIDE R14, R15, 0x4, R12 ;  /* 0x000000040f0e7825 */ /* 0x000fe200078e020c */
[----:B------:R2:W-:Y:S04]  /*0450*/  STG.E desc[UR6][R6.64], R17 ;  /* 0x0000001106007986 */ /* 0x0005e8000c101906 */
[----:B------:R2:W-:Y:S04]  /*0460*/  STG.E desc[UR6][R12.64], RZ ;  /* 0x000000ff0c007986 */ /* 0x0005e8000c101906 */
[----:B------:R2:W-:Y:S02]  /*0470*/  STG.E desc[UR6][R14.64], RZ ;  /* 0x000000ff0e007986 */ /* 0x0005e4000c101906 */
.L_x_3:
[----:B------:R-:W-:Y:S05]  /*0480*/  BSYNC.RECONVERGENT B0 ;  /* 0x0000000000007941 */ /* 0x000fea0003800200 */
.L_x_2:
[----:B------:R-:W-:Y:S04]  /*0490*/  STG.E desc[UR6][R2.64], R9 ;  /* 0x0000000902007986 */ /* 0x000fe8000c101906 */
[----:B------:R-:W-:Y:S01]  /*04a0*/  STG.E desc[UR6][R4.64], R9 ;  /* 0x0000000904007986 */ /* 0x000fe2000c101906 */
[----:B------:R-:W-:Y:S05]  /*04b0*/  EXIT ;  /* 0x000000000000794d */ /* 0x000fea0003800000 */
.L_x_4:
[----:B------:R-:W-:-:S00]  /*04c0*/  BRA `(.L_x_4) ;  /* 0xfffffffc00fc7947 */ /* 0x000fc0000383ffff */
[----:B------:R-:W-:-:S00]  /*04d0*/  NOP ;  /* 0x0000000000007918 */ /* 0x000fc00000000000 */
        /* <DEDUP_REMOVED lines=10> */
.L_x_74:


//--------------------- .text._Z5comUVPfS_S_S_S_dddddii --------------------------
	.section	.text._Z5comUVPfS_S_S_S_dddddii,"ax",@progbits
	.align	128
        .global         _Z5comUVPfS_S_S_S_dddddii
        .type           _Z5comUVPfS_S_S_S_dddddii,@function
        .size           _Z5comUVPfS_S_S_S_dddddii,(.L_x_68 - _Z5comUVPfS_S_S_S_dddddii)
        .other          _Z5comUVPfS_S_S_S_dddddii,@"STO_CUDA_ENTRY STV_DEFAULT"
_Z5comUVPfS_S_S_S_dddddii:
.text._Z5comUVPfS_S_S_S_dddddii:
[----:B------:R-:W-:Y:S08]  /*0000*/  LDC R1, c[0x0][0x37c] ;  /* 0x0000df00ff017b82 */ /* 0x000ff00000000800 */
[----:B------:R-:W0:Y:S01]  /*0010*/  LDC R15, c[0x0][0x3d0] ;  /* 0x0000f400ff0f7b82 */ /* 0x000e220000000800 */
[----:B------:R-:W1:Y:S07]  /*0020*/  S2R R5, SR_TID.X ;  /* 0x0000000000057919 */ /* 0x000e6e0000002100 */
[----:B------:R-:W1:Y:S08]  /*0030*/  S2UR UR4, SR_CTAID.X ;  /* 0x00000000000479c3 */ /* 0x000e700000002500 */
[----:B------:R-:W1:Y:S01]  /*0040*/  LDC R8, c[0x0][0x360] ;  /* 0x0000d800ff087b82 */ /* 0x000e620000000800 */
[----:B0-----:R-:W-:-:S04]  /*0050*/  IABS R7, R15 ;  /* 0x0000000f00077213 */ /* 0x001fc80000000000 */
[----:B------:R-:W0:Y:S01]  /*0060*/  I2F.RP R0, R7 ;  /* 0x0000000700007306 */ /* 0x000e220000209400 */
[----:B-1----:R-:W-:Y:S01]  /*0070*/  IMAD R8, R8, UR4, R5 ;  /* 0x0000000408087c24 */ /* 0x002fe2000f8e0205 */
[----:B------:R-:W1:Y:S06]  /*0080*/  LDCU UR4, c[0x0][0x3d4] ;  /* 0x00007a80ff0477ac */ /* 0x000e6c0008000800 */
[----:B0-----:R-:W0:Y:S01]  /*0090*/  MUFU.RCP R0, R0 ;  /* 0x0000000000007308 */ /* 0x001e220000001000 */
[----:B-1----:R-:W-:Y:S01]  /*00a0*/  UIADD3 UR4, UPT, UPT, UR4, -0x1, URZ ;  /* 0xffffffff04047890 */ /* 0x002fe2000fffe0ff */
[----:B0-----:R-:W-:Y:S01]  /*00b0*/  VIADD R2, R0, 0xffffffe ;  /* 0x0ffffffe00027836 */ /* 0x001fe20000000000 */
[----:B------:R-:W-:-:S05]  /*00c0*/  IABS R0, R8 ;  /* 0x0000000800007213 */ /* 0x000fca0000000000 */
[----:B------:R0:W1:Y:S02]  /*00d0*/  F2I.FTZ.U32.TRUNC.NTZ R3, R2 ;  /* 0x0000000200037305 */ /* 0x000064000021f000 */
[----:B0-----:R-:W-:Y:S02]  /*00e0*/  IMAD.MOV.U32 R2, RZ, RZ, RZ ;  /* 0x000000ffff027224 */ /* 0x001fe400078e00ff */
[----:B-1----:R-:W-:-:S04]  /*00f0*/  IMAD.MOV R4, RZ, RZ, -R3 ;  /* 0x000000ffff047224 */ /* 0x002fc800078e0a03 */
[----:B------:R-:W-:-:S04]  /*0100*/  IMAD R5, R4, R7, RZ ;  /* 0x0000000704057224 */ /* 0x000fc800078e02ff */
[----:B------:R-:W-:-:S06]  /*0110*/  IMAD.HI.U32 R3, R3, R5, R2 ;  /* 0x0000000503037227 */ /* 0x000fcc00078e0002 */
[----:B------:R-:W-:-:S05]  /*0120*/  IMAD.HI.U32 R9, R3, R0, RZ ;  /* 0x0000000003097227 */ /* 0x000fca00078e00ff */
[----:B------:R-:W-:-:S05]  /*0130*/  IADD3 R3, PT, PT, -R9, RZ, RZ ;  /* 0x000000ff09037210 */ /* 0x000fca0007ffe1ff */
[----:B------:R-:W-:Y:S02]  /*0140*/  IMAD R0, R7, R3, R0 ;  /* 0x0000000307007224 */ /* 0x000fe400078e0200 */
[----:B------:R-:W-:-:S03]  /*0150*/  VIADD R3, R15, 0xffffffff ;  /* 0xffffffff0f037836 */ /* 0x000fc60000000000 */
[----:B------:R-:W-:-:S13]  /*0160*/  ISETP.GT.U32.AND P1, PT, R7, R0, PT ;  /* 0x000000000700720c */ /* 0x000fda0003f24070 */
[----:B------:R-:W-:Y:S02]  /*0170*/  @!P1 IMAD.IADD R0, R0, 0x1, -R7 ;  /* 0x0000000100009824 */ /* 0x000fe400078e0a07 */
[----:B------:R-:W-:Y:S01]  /*0180*/  @!P1 VIADD R9, R9, 0x1 ;  /* 0x0000000109099836 */ /* 0x000fe20000000000 */
[----:B------:R-:W-:Y:S02]  /*0190*/  ISETP.NE.AND P1, PT, R15, RZ, PT ;  /* 0x000000ff0f00720c */ /* 0x000fe40003f25270 */
[----:B------:R-:W-:Y:S02]  /*01a0*/  ISETP.GE.U32.AND P0, PT, R0, R7, PT ;  /* 0x000000070000720c */ /* 0x000fe40003f06070 */
[----:B------:R-:W-:-:S04]  /*01b0*/  LOP3.LUT R0, R8, R15, RZ, 0x3c, !PT ;  /* 0x0000000f08007212 */ /* 0x000fc800078e3cff */
[----:B------:R-:W-:-:S07]  /*01c0*/  ISETP.GE.AND P2, PT, R0, RZ, PT ;  /* 0x000000ff0000720c */ /* 0x000fce0003f46270 */
[----:B------:R-:W-:-:S06]  /*01d0*/  @P0 VIADD R9, R9, 0x1 ;  /* 0x0000000109090836 */ /* 0x000fcc0000000000 */
[----:B------:R-:W-:Y:S02]  /*01e0*/  @!P2 IADD3 R9, PT, PT, -R9, RZ, RZ ;  /* 0x000000ff0909a210 */ /* 0x000fe40007ffe1ff */
[----:B------:R-:W-:-:S05]  /*01f0*/  @!P1 LOP3.LUT R9, RZ, R15, RZ, 0x33, !PT ;  /* 0x0000000fff099212 */ /* 0x000fca00078e33ff */
[----:B------:R-:W-:-:S04]  /*0200*/  IMAD.MOV R10, RZ, RZ, -R9 ;  /* 0x000000ffff0a7224 */ /* 0x000fc800078e0a09 */
[----:B------:R-:W-:-:S05]  /*0210*/  IMAD R10, R15, R10, R8 ;  /* 0x0000000a0f0a7224 */ /* 0x000fca00078e0208 */
[----:B------:R-:W-:Y:S02]  /*0220*/  ISETP.GE.AND P0, PT, R10, R3, PT ;  /* 0x000000030a00720c */ /* 0x000fe40003f06270 */
[C---:B------:R-:W-:Y:S02]  /*0230*/  VIMNMX R0, PT, PT, R9.reuse, R10, PT ;  /* 0x0000000a09007248 */ /* 0x040fe40003fe0100 */
[----:B------:R-:W-:-:S04]  /*0240*/  ISETP.GE.OR P0, PT, R9, UR4, P0 ;  /* 0x0000000409007c0c */ /* 0x000fc80008706670 */
[----:B------:R-:W-:-:S13]  /*0250*/  ISETP.LT.OR P0, PT, R0, 0x1, P0 ;  /* 0x000000010000780c */ /* 0x000fda0000701670 */
[----:B------:R-:W-:Y:S05]  /*0260*/  @P0 EXIT ;  /* 0x000000000000094d */ /* 0x000fea0003800000 */
[----:B------:R-:W0:Y:S01]  /*0270*/  LDC.64 R12, c[0x0][0x390] ;  /* 0x0000e400ff0c7b82 */ /* 0x000e220000000a00 */
[----:B------:R-:W1:Y:S01]  /*0280*/  LDCU.64 UR4, c[0x0][0x358] ;  /* 0x00006b00ff0477ac */ /* 0x000e620008000a00 */
[----:B------:R-:W-:Y:S01]  /*0290*/  VIADD R11, R9, 0xffffffff ;  /* 0xffffffff090b7836 */ /* 0x000fe20000000000 */
[----:B------:R-:W2:Y:S03]  /*02a0*/  LDCU.64 UR6, c[0x0][0x3a8] ;  /* 0x00007500ff0677ac */ /* 0x000ea60008000a00 */
[----:B------:R-:W-:Y:S02]  /*02b0*/  IMAD R11, R11, R15, R10 ;  /* 0x0000000f0b0b7224 */ /* 0x000fe400078e020a */
[----:B------:R-:W3:Y:S08]  /*02c0*/  LDC.64 R2, c[0x0][0x3c0] ;  /* 0x0000f000ff027b82 */ /* 0x000ef00000000a00 */
[----:B------:R-:W4:Y:S01]  /*02d0*/  LDC R0, c[0x0][0x3bc] ;  /* 0x0000ef00ff007b82 */ /* 0x000f220000000800 */
[----:B0-----:R-:W-:-:S04]  /*02e0*/  IMAD.WIDE R34, R8, 0x4, R12 ;  /* 0x0000000408227825 */ /* 0x001fc800078e020c */
[----:B------:R-:W-:Y:S01]  /*02f0*/  IMAD.WIDE R12, R11, 0x4, R12 ;  /* 0x000000040b0c7825 */ /* 0x000fe200078e020c */
[----:B-1----:R0:W5:Y:S04]  /*0300*/  LDG.E R39, desc[UR4][R34.64] ;  /* 0x0000000422277981 */ /* 0x002168000c1e1900 */
[----:B------:R0:W5:Y:S04]  /*0310*/  LDG.E R38, desc[UR4][R34.64+-0x4] ;  /* 0xfffffc0422267981 */ /* 0x000168000c1e1900 */
[----:B------:R0:W5:Y:S01]  /*0320*/  LDG.E R12, desc[UR4][R12.64] ;  /* 0x000000040c0c7981 */ /* 0x000162000c1e1900 */
[----:B---3--:R-:W-:Y:S01]  /*0330*/  DADD R2, R2, R2 ;  /* 0x0000000002027229 */ /* 0x008fe20000000002 */
[----:B----4-:R-:W-:-:S07]  /*0340*/  FSETP.GEU.AND P1, PT, |R0|, 6.5827683646048100446e-37, PT ;  /* 0x036000000000780b */ /* 0x010fce0003f2e200 */
[----:B--2---:R-:W-:Y:S01]  /*0350*/  DMUL R26, R2, UR6 ;  /* 0x00000006021a7c28 */ /* 0x004fe20008000000 */
[----:B------:R-:W1:Y:S01]  /*0360*/  LDCU.64 UR6, c[0x0][0x3b8] ;  /* 0x00007700ff0677ac */ /* 0x000e620008000a00 */
[----:B------:R-:W-:-:S04]  /*0370*/  MOV R2, 0x1 ;  /* 0x0000000100027802 */ /* 0x000fc80000000f00 */
[----:B------:R-:W2:Y:S02]  /*0380*/  MUFU.RCP64H R3, R27 ;  /* 0x0000001b00037308 */ /* 0x000ea40000001800 */
[----:B--2---:R-:W-:-:S08]  /*0390*/  DFMA R4, -R26, R2, 1 ;  /* 0x3ff000001a04742b */ /* 0x004fd00000000102 */
[----:B------:R-:W-:-:S08]  /*03a0*/  DFMA R4, R4, R4, R4 ;  /* 0x000000040404722b */ /* 0x000fd00000000004 */
[----:B------:R-:W-:-:S08]  /*03b0*/  DFMA R4, R2, R4, R2 ;  /* 0x000000040204722b */ /* 0x000fd00000000002 */
[----:B------:R-:W-:-:S08]  /*03c0*/  DFMA R2, -R26, R4, 1 ;  /* 0x3ff000001a02742b */ /* 0x000fd00000000104 */
[----:B------:R-:W-:-:S08]  /*03d0*/  DFMA R2, R4, R2, R4 ;  /* 0x000000020402722b */ /* 0x000fd00000000004 */
[----:B-1----:R-:W-:-:S08]  /*03e0*/  DMUL R4, R2, UR6 ;  /* 0x0000000602047c28 */ /* 0x002fd00008000000 */
[----:B------:R-:W-:-:S08]  /*03f0*/  DFMA R6, -R26, R4, UR6 ;  /* 0x000000061a067e2b */ /* 0x000fd00008000104 */
[----:B------:R-:W-:-:S10]  /*0400*/  DFMA R4, R2, R6, R4 ;  /* 0x000000060204722b */ /* 0x000fd40000000004 */
[----:B------:R-:W-:-:S05]  /*0410*/  FFMA R2, RZ, R27, R5 ;  /* 0x0000001bff027223 */ /* 0x000fca0000000005 */
[----:B------:R-:W-:-:S13]  /*0420*/  FSETP.GT.AND P0, PT, |R2|, 1.469367938527859385e-39, PT ;  /* 0x001000000200780b */ /* 0x000fda0003f04200 */
[----:B0-----:R-:W-:Y:S05]  /*0430*/  @P0 BRA P1, `(.L_x_5) ;  /* 0x00000000001c0947 */ /* 0x001fea0000800000 */
[----:B------:R-:W0:Y:S01]  /*0440*/  LDCU.64 UR6, c[0x0][0x3b8] ;  /* 0x00007700ff0677ac */ /* 0x000e220008000a00 */
[----:B------:R-:W-:Y:S01]  /*0450*/  MOV R0, 0x490 ;  /* 0x0000049000007802 */ /* 0x000fe20000000f00 */
[----:B0-----:R-:W-:Y:S02]  /*0460*/  IMAD.U32 R28, RZ, RZ, UR6 ;  /* 0x00000006ff1c7e24 */ /* 0x001fe4000f8e00ff */
[----:B------:R-:W-:-:S07]  /*0470*/  IMAD.U32 R29, RZ, RZ, UR7 ;  /* 0x00000007ff1d7e24 */ /* 0x000fce000f8e00ff */
[----:B-----5:R-:W-:Y:S05]  /*0480*/  CALL.REL.NOINC `($__internal_0_$__cuda_sm20_div_rn_f64_full) ;  /* 0x0000001000447944 */ /* 0x020fea0003c00000 */
[----:B------:R-:W-:Y:S01]  /*0490*/  IMAD.MOV.U32 R4, RZ, RZ, R14 ;  /* 0x000000ffff047224 */ /* 0x000fe200078e000e */
[----:B------:R-:W-:-:S07]  /*04a0*/  MOV R5, R15 ;  /* 0x0000000f00057202 */ /* 0x000fce0000000f00 */
.L_x_5:
[----:B------:R-:W0:Y:S08]  /*04b0*/  LDC R0, c[0x0][0x3d0] ;  /* 0x0000f400ff007b82 */ /* 0x000e300000000800 */
[----:B------:R-:W1:Y:S08]  /*04c0*/  LDC.64 R20, c[0x0][0x3a0] ;  /* 0x0000e800ff147b82 */ /* 0x000e700000000a00 */
[----:B------:R-:W2:Y:S01]  /*04d0*/  LDC.64 R2, c[0x0][0x3a8] ;  /* 0x0000ea00ff027b82 */ /* 0x000ea20000000a00 */
[----:B0-----:R-:W-:-:S02]  /*04e0*/  IMAD R13, R0, 0x2, R11 ;  /* 0x00000002000d7824 */ /* 0x001fc400078e020b */
[----:B-1----:R-:W-:-:S04]  /*04f0*/  IMAD.WIDE R22, R11, 0x4, R20 ;  /* 0x000000040b167825 */ /* 0x002fc800078e0214 */
[----:B------:R-:W-:Y:S01]  /*0500*/  IMAD.WIDE R20, R13, 0x4, R20 ;  /* 0x000000040d147825 */ /* 0x000fe200078e0214 */
[----:B------:R0:W5:Y:S04]  /*0510*/  LDG.E R16, desc[UR4][R22.64] ;  /* 0x0000000416107981 */ /* 0x000168000c1e1900 */
[----:B------:R0:W5:Y:S01]  /*0520*/  LDG.E R37, desc[UR4][R20.64] ;  /* 0x0000000414257981 */ /* 0x000162000c1e1900 */
[----:B--2---:R-:W-:Y:S01]  /*0530*/  DADD R2, -RZ, |R2| ;  /* 0x00000000ff027229 */ /* 0x004fe20000000502 */
[----:B------:R-:W-:-:S09]  /*0540*/  MOV R0, 0x580 ;  /* 0x0000058000007802 */ /* 0x000fd20000000f00 */
[----:B------:R-:W-:Y:S02]  /*0550*/  IMAD.MOV.U32 R32, RZ, RZ, R2 ;  /* 0x000000ffff207224 */ /* 0x000fe400078e0002 */
[----:B0-----:R-:W-:-:S07]  /*0560*/  IMAD.MOV.U32 R17, RZ, RZ, R3 ;  /* 0x000000ffff117224 */ /* 0x001fce00078e0003 */
[----:B-----5:R-:W-:Y:S05]  /*0570*/  CALL.REL.NOINC `($_Z5comUVPfS_S_S_S_dddddii$__internal_accurate_pow) ;  /* 0x0000001400907944 */ /* 0x020fea0003c00000 */
[----:B------:R-:W0:Y:S02]  /*0580*/  LDC.64 R6, c[0x0][0x3a8] ;  /* 0x0000ea00ff067b82 */ /* 0x000e240000000a00 */
[C---:B0-----:R-:W-:Y:S02]  /*0590*/  DADD R2, R6.reuse, 2 ;  /* 0x4000000006027429 */ /* 0x041fe40000000000 */
[C---:B------:R-:W-:Y:S02]  /*05a0*/  DSETP.NEU.AND P1, PT, R6.reuse, RZ, PT ;  /* 0x000000ff0600722a */ /* 0x040fe40003f2d000 */
[----:B------:R-:W-:-:S06]  /*05b0*/  DSETP.NEU.AND P0, PT, R6, 1, PT ;  /* 0x3ff000000600742a */ /* 0x000fcc0003f0d000 */
[----:B------:R-:W-:Y:S01]  /*05c0*/  LOP3.LUT R2, R3, 0x7ff00000, RZ, 0xc0, !PT ;  /* 0x7ff0000003027812 */ /* 0x000fe200078ec0ff */
[----:B------:R-:W-:-:S03]  /*05d0*/  IMAD.MOV.U32 R3, RZ, RZ, R15 ;  /* 0x000000ffff037224 */ /* 0x000fc600078e000f */
[----:B------:R-:W-:Y:S02]  /*05e0*/  ISETP.NE.AND P2, PT, R2, 0x7ff00000, PT ;  /* 0x7ff000000200780c */ /* 0x000fe40003f45270 */
[----:B------:R-:W-:Y:S02]  /*05f0*/  MOV R2, R14 ;  /* 0x0000000e00027202 */ /* 0x000fe40000000f00 */
[----:B------:R-:W-:-:S09]  /*0600*/  @!P1 CS2R R2, SRZ ;  /* 0x0000000000029805 */ /* 0x000fd2000001ff00 */
[----:B------:R-:W-:Y:S05]  /*0610*/  @P2 BRA `(.L_x_6) ;  /* 0x0000000000182947 */ /* 0x000fea0003800000 */
[----:B------:R-:W-:-:S14]  /*0620*/  DSETP.NAN.AND P1, PT, R6, R6, PT ;  /* 0x000000060600722a */ /* 0x000fdc0003f28000 */
[----:B------:R-:W-:Y:S01]  /*0630*/  @P1 DADD R2, R6, 2 ;  /* 0x4000000006021429 */ /* 0x000fe20000000000 */
[----:B------:R-:W-:Y:S10]  /*0640*/  @P1 BRA `(.L_x_6) ;  /* 0x00000000000c1947 */ /* 0x000ff40003800000 */
[----:B------:R-:W-:-:S14]  /*0650*/  DSETP.NEU.AND P1, PT, |R6|, +INF , PT ;  /* 0x7ff000000600742a */ /* 0x000fdc0003f2d200 */
[----:B------:R-:W-:Y:S02]  /*0660*/  @!P1 IMAD.MOV.U32 R2, RZ, RZ, 0x0 ;  /* 0x00000000ff029424 */ /* 0x000fe400078e00ff */
[----:B------:R-:W-:-:S07]  /*0670*/  @!P1 IMAD.MOV.U32 R3, RZ, RZ, 0x7ff00000 ;  /* 0x7ff00000ff039424 */ /* 0x000fce00078e00ff */
.L_x_6:
[----:B------:R-:W-:Y:S01]  /*0680*/  FSEL R27, R3, 1.875, P0 ;  /* 0x3ff00000031b7808 */ /* 0x000fe20000000000 */
[----:B------:R-:W0:Y:S01]  /*0690*/  LDC.64 R18, c[0x0][0x3c8] ;  /* 0x0000f200ff127b82 */ /* 0x000e220000000a00 */
[----:B------:R-:W-:Y:S01]  /*06a0*/  FSEL R26, R2, RZ, P0 ;  /* 0x000000ff021a7208 */ /* 0x000fe20000000000 */
[----:B------:R-:W0:Y:S01]  /*06b0*/  LDCU.64 UR6, c[0x0][0x3b8] ;  /* 0x00007700ff0677ac */ /* 0x000e220008000a00 */
[----:B------:R-:W1:Y:S01]  /*06c0*/  MUFU.RCP64H R3, R27 ;  /* 0x0000001b00037308 */ /* 0x000e620000001800 */
[----:B------:R-:W-:-:S07]  /*06d0*/  MOV R2, 0x1 ;  /* 0x0000000100027802 */ /* 0x000fce0000000f00 */
[----:B------:R-:W2:Y:S01]  /*06e0*/  F2F.F64.F32 R32, R39 ;  /* 0x0000002700207310 */ /* 0x000ea20000201800 */
[----:B-1----:R-:W-:Y:S02]  /*06f0*/  DFMA R6, -R26, R2, 1 ;  /* 0x3ff000001a06742b */ /* 0x002fe40000000102 */
[----:B0-----:R-:W-:-:S06]  /*0700*/  DMUL R18, R18, UR6 ;  /* 0x0000000612127c28 */ /* 0x001fcc0008000000 */
[----:B------:R-:W-:-:S04]  /*0710*/  DFMA R6, R6, R6, R6 ;  /* 0x000000060606722b */ /* 0x000fc80000000006 */
[----:B------:R-:W-:-:S04]  /*0720*/  FSETP.GEU.AND P1, PT, |R19|, 6.5827683646048100446e-37, PT ;  /* 0x036000001300780b */ /* 0x000fc80003f2e200 */
[----:B------:R-:W-:-:S08]  /*0730*/  DFMA R6, R2, R6, R2 ;  /* 0x000000060206722b */ /* 0x000fd00000000002 */
[----:B------:R-:W-:-:S08]  /*0740*/  DFMA R2, -R26, R6, 1 ;  /* 0x3ff000001a02742b */ /* 0x000fd00000000106 */
[----:B------:R-:W-:-:S08]  /*0750*/  DFMA R2, R6, R2, R6 ;  /* 0x000000020602722b */ /* 0x000fd00000000006 */
[----:B------:R-:W-:-:S08]  /*0760*/  DMUL R6, R2, R18 ;  /* 0x0000001202067228 */ /* 0x000fd00000000000 */
[----:B------:R-:W-:-:S08]  /*0770*/  DFMA R14, -R26, R6, R18 ;  /* 0x000000061a0e722b */ /* 0x000fd00000000112 */
[----:B------:R-:W-:Y:S02]  /*0780*/  DFMA R2, R2, R14, R6 ;  /* 0x0000000e0202722b */ /* 0x000fe40000000006 */
[----:B--2---:R-:W-:-:S08]  /*0790*/  DMUL R6, R32, UR6 ;  /* 0x0000000620067c28 */ /* 0x004fd00008000000 */
[----:B------:R-:W-:-:S05]  /*07a0*/  FFMA R0, RZ, R27, R3 ;  /* 0x0000001bff007223 */ /* 0x000fca0000000003 */
[----:B------:R-:W-:-:S13]  /*07b0*/  FSETP.GT.AND P0, PT, |R0|, 1.469367938527859385e-39, PT ;  /* 0x001000000000780b */ /* 0x000fda0003f04200 */
[----:B------:R-:W-:Y:S05]  /*07c0*/  @P0 BRA P1, `(.L_x_7) ;  /* 0x0000000000180947 */ /* 0x000fea0000800000 */
[----:B------:R-:W-:Y:S01]  /*07d0*/  IMAD.MOV.U32 R28, RZ, RZ, R18 ;  /* 0x000000ffff1c7224 */ /* 0x000fe200078e0012 */
[----:B------:R-:W-:Y:S01]  /*07e0*/  MOV R0, 0x810 ;  /* 0x0000081000007802 */ /* 0x000fe20000000f00 */
[----:B------:R-:W-:-:S07]  /*07f0*/  IMAD.MOV.U32 R29, RZ, RZ, R19 ;  /* 0x000000ffff1d7224 */ /* 0x000fce00078e0013 */
[----:B------:R-:W-:Y:S05]  /*0800*/  CALL.REL.NOINC `($__internal_0_$__cuda_sm20_div_rn_f64_full) ;  /* 0x0000000c00647944 */ /* 0x000fea0003c00000 */
[----:B------:R-:W-:Y:S01]  /*0810*/  IMAD.MOV.U32 R2, RZ, RZ, R14 ;  /* 0x000000ffff027224 */ /* 0x000fe200078e000e */
[----:B------:R-:W-:-:S07]  /*0820*/  MOV R3, R15 ;  /* 0x0000000f00037202 */ /* 0x000fce0000000f00 */
.L_x_7:
[----:B------:R-:W2:Y:S01]  /*0830*/  LDG.E R35, desc[UR4][R34.64+0x4] ;  /* 0x0000040422237981 */ /* 0x000ea2000c1e1900 */
[----:B------:R-:W0:Y:S01]  /*0840*/  LDCU UR6, c[0x0][0x3b4] ;  /* 0x00007680ff0677ac */ /* 0x000e220008000800 */
[----:B------:R-:W1:Y:S01]  /*0850*/  LDC.64 R26, c[0x0][0x3b0] ;  /* 0x0000ec00ff1a7b82 */ /* 0x000e620000000a00 */
[----:B------:R-:W-:Y:S02]  /*0860*/  IMAD.MOV.U32 R14, RZ, RZ, 0x1 ;  /* 0x00000001ff0e7424 */ /* 0x000fe400078e00ff */
[----:B------:R-:W-:Y:S01]  /*0870*/  FADD R37, R37, -R16 ;  /* 0x8000001025257221 */ /* 0x000fe20000000000 */
[C---:B------:R-:W-:Y:S01]  /*0880*/  FADD R16, R39.reuse, R39 ;  /* 0x0000002727107221 */ /* 0x040fe20000000000 */
[----:B------:R-:W-:Y:S01]  /*0890*/  FADD R40, R39, -R12 ;  /* 0x8000000c27287221 */ /* 0x000fe20000000000 */
[----:B------:R-:W-:Y:S01]  /*08a0*/  FSETP.GEU.AND P1, PT, |R7|, 6.5827683646048100446e-37, PT ;  /* 0x036000000700780b */ /* 0x000fe20003f2e200 */
[----:B------:R-:W-:Y:S02]  /*08b0*/  BSSY.RECONVERGENT B0, `(.L_x_8) ;  /* 0x000001a000007945 */ /* 0x000fe40003800200 */
[----:B------:R-:W3:Y:S08]  /*08c0*/  F2F.F64.F32 R36, R37 ;  /* 0x0000002500247310 */ /* 0x000ef00000201800 */
[----:B------:R-:W4:Y:S01]  /*08d0*/  F2F.F64.F32 R40, R40 ;  /* 0x0000002800287310 */ /* 0x000f220000201800 */
[----:B---3--:R-:W-:-:S07]  /*08e0*/  DMUL R36, R36, R4 ;  /* 0x0000000424247228 */ /* 0x008fce0000000000 */
[----:B0-----:R-:W1:Y:S02]  /*08f0*/  MUFU.RCP64H R15, UR6 ;  /* 0x00000006000f7d08 */ /* 0x001e640008001800 */
[----:B-1----:R-:W-:-:S08]  /*0900*/  DFMA R24, R14, -R26, 1 ;  /* 0x3ff000000e18742b */ /* 0x002fd0000000081a */
[----:B------:R-:W-:-:S08]  /*0910*/  DFMA R24, R24, R24, R24 ;  /* 0x000000181818722b */ /* 0x000fd00000000018 */
[----:B------:R-:W-:-:S08]  /*0920*/  DFMA R24, R14, R24, R14 ;  /* 0x000000180e18722b */ /* 0x000fd0000000000e */
[----:B------:R-:W-:-:S08]  /*0930*/  DFMA R14, R24, -R26, 1 ;  /* 0x3ff00000180e742b */ /* 0x000fd0000000081a */
[----:B------:R-:W-:-:S08]  /*0940*/  DFMA R14, R24, R14, R24 ;  /* 0x0000000e180e722b */ /* 0x000fd00000000018 */
[----:B------:R-:W-:-:S08]  /*0950*/  DMUL R24, R6, R14 ;  /* 0x0000000e06187228 */ /* 0x000fd00000000000 */
[----:B------:R-:W-:-:S08]  /*0960*/  DFMA R26, R24, -R26, R6 ;  /* 0x8000001a181a722b */ /* 0x000fd00000000006 */
[----:B------:R-:W-:-:S10]  /*0970*/  DFMA R14, R14, R26, R24 ;  /* 0x0000001a0e0e722b */ /* 0x000fd40000000018 */
[----:B------:R-:W-:-:S05]  /*0980*/  FFMA R0, RZ, UR6, R15 ;  /* 0x00000006ff007c23 */ /* 0x000fca000800000f */
[----:B------:R-:W-:Y:S01]  /*0990*/  FSETP.GT.AND P0, PT, |R0|, 1.469367938527859385e-39, PT ;  /* 0x001000000000780b */ /* 0x000fe20003f04200 */
[----:B--2---:R-:W-:-:S04]  /*09a0*/  FADD R35, R35, -R16 ;  /* 0x8000001023237221 */ /* 0x004fc80000000000 */
[----:B------:R-:W-:-:S06]  /*09b0*/  FADD R35, R38, R35 ;  /* 0x0000002326237221 */ /* 0x000fcc0000000000 */
[----:B------:R-:W0:Y:S02]  /*09c0*/  F2F.F64.F32 R34, R35 ;  /* 0x0000002300227310 */ /* 0x000e240000201800 */
[----:B----4-:R-:W-:Y:S05]  /*09d0*/  @P0 BRA P1, `(.L_x_9) ;  /* 0x00000000001c0947 */ /* 0x010fea0000800000 */
[----:B------:R-:W1:Y:S01]  /*09e0*/  LDCU.64 UR6, c[0x0][0x3b0] ;  /* 0x00007600ff0677ac */ /* 0x000e620008000a00 */
[----:B------:R-:W-:Y:S01]  /*09f0*/  IMAD.MOV.U32 R28, RZ, RZ, R6 ;  /* 0x000000ffff1c7224 */ /* 0x000fe200078e0006 */
[----:B------:R-:W-:Y:S01]  /*0a00*/  MOV R0, 0xa50 ;  /* 0x00000a5000007802 */ /* 0x000fe20000000f00 */
[----:B------:R-:W-:Y:S02]  /*0a10*/  IMAD.MOV.U32 R29, RZ, RZ, R7 ;  /* 0x000000ffff1d7224 */ /* 0x000fe400078e0007 */
[----:B-1----:R-:W-:Y:S01]  /*0a20*/  IMAD.U32 R26, RZ, RZ, UR6 ;  /* 0x00000006ff1a7e24 */ /* 0x002fe2000f8e00ff */
[----:B------:R-:W-:-:S07]  /*0a30*/  MOV R27, UR7 ;  /* 0x00000007001b7c02 */ /* 0x000fce0008000f00 */
[----:B0-----:R-:W-:Y:S05]  /*0a40*/  CALL.REL.NOINC `($__internal_0_$__cuda_sm20_div_rn_f64_full) ;  /* 0x0000000800d47944 */ /* 0x001fea0003c00000 */
.L_x_9:
[----:B------:R-:W-:Y:S05]  /*0a50*/  BSYNC.RECONVERGENT B0 ;  /* 0x0000000000007941 */ /* 0x000fea0003800200 */
.L_x_8:
[----:B------:R-:W1:Y:S01]  /*0a60*/  LDCU UR6, c[0x0][0x3ac] ;  /* 0x00007580ff0677ac */ /* 0x000e620008000800 */
[----:B------:R-:W2:Y:S01]  /*0a70*/  LDC.64 R24, c[0x0][0x3a8] ;  /* 0x0000ea00ff187b82 */ /* 0x000ea20000000a00 */
[----:B------:R-:W-:Y:S02]  /*0a80*/  IMAD.MOV.U32 R26, RZ, RZ, 0x1 ;  /* 0x00000001ff1a7424 */ /* 0x000fe400078e00ff */
[----:B------:R-:W-:Y:S01]  /*0a90*/  FADD R38, R39, -R38 ;  /* 0x8000002627267221 */ /* 0x000fe20000000000 */
[----:B------:R-:W-:Y:S01]  /*0aa0*/  FSETP.GEU.AND P1, PT, |R7|, 6.5827683646048100446e-37, PT ;  /* 0x036000000700780b */ /* 0x000fe20003f2e200 */
[----:B------:R-:W-:Y:S01]  /*0ab0*/  BSSY.RECONVERGENT B0, `(.L_x_10) ;  /* 0x0000018000007945 */ /* 0x000fe20003800200 */
[----:B------:R-:W-:-:S03]  /*0ac0*/  DMUL R40, R40, R14 ;  /* 0x0000000e28287228 */ /* 0x000fc60000000000 */
[----:B------:R-:W3:Y:S08]  /*0ad0*/  F2F.F64.F32 R38, R38 ;  /* 0x0000002600267310 */ /* 0x000ef00000201800 */
[----:B-1----:R-:W2:Y:S02]  /*0ae0*/  MUFU.RCP64H R27, UR6 ;  /* 0x00000006001b7d08 */ /* 0x002ea40008001800 */
[----:B--2---:R-:W-:-:S08]  /*0af0*/  DFMA R28, R26, -R24, 1 ;  /* 0x3ff000001a1c742b */ /* 0x004fd00000000818 */
        /* <DEDUP_REMOVED lines=8> */
[----:B------:R-:W-:-:S13]  /*0b80*/  FSETP.GT.AND P0, PT, |R0|, 1.469367938527859385e-39, PT ;  /* 0x001000000000780b */ /* 0x000fda0003f04200 */
[----:B---3--:R-:W-:Y:S05]  /*0b90*/  @P0 BRA P1, `(.L_x_11) ;  /* 0x0000000000240947 */ /* 0x008fea0000800000 */
[----:B------:R-:W1:Y:S01]  /*0ba0*/  LDCU.64 UR6, c[0x0][0x3a8] ;  /* 0x00007500ff0677ac */ /* 0x000e620008000a00 */
[----:B------:R-:W-:Y:S01]  /*0bb0*/  IMAD.MOV.U32 R28, RZ, RZ, R6 ;  /* 0x000000ffff1c7224 */ /* 0x000fe200078e0006 */
[----:B------:R-:W-:Y:S02]  /*0bc0*/  MOV R29, R7 ;  /* 0x00000007001d7202 */ /* 0x000fe40000000f00 */
[----:B------:R-:W-:Y:S01]  /*0bd0*/  MOV R0, 0xc10 ;  /* 0x00000c1000007802 */ /* 0x000fe20000000f00 */
[----:B-1----:R-:W-:Y:S02]  /*0be0*/  IMAD.U32 R26, RZ, RZ, UR6 ;  /* 0x00000006ff1a7e24 */ /* 0x002fe4000f8e00ff */
[----:B------:R-:W-:-:S07]  /*0bf0*/  IMAD.U32 R27, RZ, RZ, UR7 ;  /* 0x00000007ff1b7e24 */ /* 0x000fce000f8e00ff */
[----:B0-----:R-:W-:Y:S05]  /*0c00*/  CALL.REL.NOINC `($__internal_0_$__cuda_sm20_div_rn_f64_full) ;  /* 0x0000000800647944 */ /* 0x001fea0003c00000 */
[----:B------:R-:W-:Y:S01]  /*0c10*/  IMAD.MOV.U32 R24, RZ, RZ, R14 ;  /* 0x000000ffff187224 */ /* 0x000fe200078e000e */
[----:B------:R-:W-:-:S07]  /*0c20*/  MOV R25, R15 ;  /* 0x0000000f00197202 */ /* 0x000fce0000000f00 */
.L_x_11:
[----:B------:R-:W-:Y:S05]  /*0c30*/  BSYNC.RECONVERGENT B0 ;  /* 0x0000000000007941 */ /* 0x000fea0003800200 */
.L_x_10:
[----:B------:R-:W1:Y:S01]  /*0c40*/  LDCU.64 UR6, c[0x0][0x3b0] ;  /* 0x00007600ff0677ac */ /* 0x000e620008000a00 */
[----:B------:R-:W-:Y:S01]  /*0c50*/  DFMA R38, R38, -R24, R32 ;  /* 0x800000182626722b */ /* 0x000fe20000000020 */
[----:B------:R-:W-:-:S07]  /*0c60*/  MOV R0, 0xce0 ;  /* 0x00000ce000007802 */ /* 0x000fce0000000f00 */
[----:B------:R-:W-:-:S08]  /*0c70*/  DADD R38, -R40, R38 ;  /* 0x0000000028267229 */ /* 0x000fd00000000126 */
[----:B------:R-:W-:Y:S02]  /*0c80*/  DADD R36, -R36, R38 ;  /* 0x0000000024247229 */ /* 0x000fe40000000126 */
[----:B-1----:R-:W-:-:S06]  /*0c90*/  DADD R6, -RZ, |UR6| ;  /* 0x40000006ff067e29 */ /* 0x002fcc0008000100 */
[----:B0-----:R-:W-:-:S04]  /*0ca0*/  DFMA R34, R34, R2, R36 ;  /* 0x000000022222722b */ /* 0x001fc80000000024 */
[----:B------:R-:W-:Y:S02]  /*0cb0*/  IMAD.MOV.U32 R32, RZ, RZ, R6 ;  /* 0x000000ffff207224 */ /* 0x000fe400078e0006 */
[----:B------:R-:W-:-:S07]  /*0cc0*/  IMAD.MOV.U32 R17, RZ, RZ, R7 ;  /* 0x000000ffff117224 */ /* 0x000fce00078e0007 */
[----:B------:R-:W-:Y:S05]  /*0cd0*/  CALL.REL.NOINC `($_Z5comUVPfS_S_S_S_dddddii$__internal_accurate_pow) ;  /* 0x0000000c00b87944 */ /* 0x000fea0003c00000 */
[----:B------:R-:W0:Y:S02]  /*0ce0*/  LDC.64 R24, c[0x0][0x3b0] ;  /* 0x0000ec00ff187b82 */ /* 0x000e240000000a00 */
[C---:B0-----:R-:W-:Y:S02]  /*0cf0*/  DADD R6, R24.reuse, 2 ;  /* 0x4000000018067429 */ /* 0x041fe40000000000 */
[C---:B------:R-:W-:Y:S02]  /*0d00*/  DSETP.NEU.AND P1, PT, R24.reuse, RZ, PT ;  /* 0x000000ff1800722a */ /* 0x040fe40003f2d000 */
[----:B------:R-:W-:-:S06]  /*0d10*/  DSETP.NEU.AND P0, PT, R24, 1, PT ;  /* 0x3ff000001800742a */ /* 0x000fcc0003f0d000 */
[----:B------:R-:W-:Y:S02]  /*0d20*/  LOP3.LUT R6, R7, 0x7ff00000, RZ, 0xc0, !PT ;  /* 0x7ff0000007067812 */ /* 0x000fe400078ec0ff */
[----:B------:R-:W-:Y:S02]  /*0d30*/  MOV R7, R15 ;  /* 0x0000000f00077202 */ /* 0x000fe40000000f00 */
[----:B------:R-:W-:Y:S01]  /*0d40*/  ISETP.NE.AND P2, PT, R6, 0x7ff00000, PT ;  /* 0x7ff000000600780c */ /* 0x000fe20003f45270 */
[----:B------:R-:W-:Y:S01]  /*0d50*/  IMAD.MOV.U32 R6, RZ, RZ, R14 ;  /* 0x000000ffff067224 */ /* 0x000fe200078e000e */
[----:B------:R-:W-:-:S11]  /*0d60*/  @!P1 CS2R R6, SRZ ;  /* 0x0000000000069805 */ /* 0x000fd6000001ff00 */
[----:B------:R-:W-:Y:S05]  /*0d70*/  @P2 BRA `(.L_x_12) ;  /* 0x0000000000182947 */ /* 0x000fea0003800000 */
[----:B------:R-:W-:-:S14]  /*0d80*/  DSETP.NAN.AND P1, PT, R24, R24, PT ;  /* 0x000000181800722a */ /* 0x000fdc0003f28000 */
[----:B------:R-:W-:Y:S01]  /*0d90*/  @P1 DADD R6, R24, 2 ;  /* 0x4000000018061429 */ /* 0x000fe20000000000 */
[----:B------:R-:W-:Y:S10]  /*0da0*/  @P1 BRA `(.L_x_12) ;  /* 0x00000000000c1947 */ /* 0x000ff40003800000 */
[----:B------:R-:W-:-:S14]  /*0db0*/  DSETP.NEU.AND P1, PT, |R24|, +INF , PT ;  /* 0x7ff000001800742a */ /* 0x000fdc0003f2d200 */
[----:B------:R-:W-:Y:S02]  /*0dc0*/  @!P1 IMAD.MOV.U32 R6, RZ, RZ, 0x0 ;  /* 0x00000000ff069424 */ /* 0x000fe400078e00ff */
[----:B------:R-:W-:-:S07]  /*0dd0*/  @!P1 IMAD.MOV.U32 R7, RZ, RZ, 0x7ff00000 ;  /* 0x7ff00000ff079424 */ /* 0x000fce00078e00ff */
.L_x_12:
[----:B------:R-:W-:Y:S02]  /*0de0*/  FSEL R27, R7, 1.875, P0 ;  /* 0x3ff00000071b7808 */ /* 0x000fe40000000000 */
[----:B------:R-:W-:Y:S01]  /*0df0*/  FSEL R26, R6, RZ, P0 ;  /* 0x000000ff061a7208 */ /* 0x000fe20000000000 */
[----:B------:R-:W-:Y:S01]  /*0e00*/  IMAD.MOV.U32 R6, RZ, RZ, 0x1 ;  /* 0x00000001ff067424 */ /* 0x000fe200078e00ff */
[----:B------:R-:W0:Y:S01]  /*0e10*/  MUFU.RCP64H R7, R27 ;  /* 0x0000001b00077308 */ /* 0x000e220000001800 */
[----:B------:R-:W-:-:S04]  /*0e20*/  FSETP.GEU.AND P1, PT, |R19|, 6.5827683646048100446e-37, PT ;  /* 0x036000001300780b */ /* 0x000fc80003f2e200 */
[----:B0-----:R-:W-:-:S08]  /*0e30*/  DFMA R14, -R26, R6, 1 ;  /* 0x3ff000001a0e742b */ /* 0x001fd00000000106 */
[----:B------:R-:W-:-:S08]  /*0e40*/  DFMA R14, R14, R14, R14 ;  /* 0x0000000e0e0e722b */ /* 0x000fd0000000000e */
[----:B------:R-:W-:-:S08]  /*0e50*/  DFMA R14, R6, R14, R6 ;  /* 0x0000000e060e722b */ /* 0x000fd00000000006 */
[----:B------:R-:W-:-:S08]  /*0e60*/  DFMA R6, -R26, R14, 1 ;  /* 0x3ff000001a06742b */ /* 0x000fd0000000010e */
[----:B------:R-:W-:-:S08]  /*0e70*/  DFMA R6, R14, R6, R14 ;  /* 0x000000060e06722b */ /* 0x000fd0000000000e */
[----:B------:R-:W-:-:S08]  /*0e80*/  DMUL R14, R6, R18 ;  /* 0x00000012060e7228 */ /* 0x000fd00000000000 */
[----:B------:R-:W-:-:S08]  /*0e90*/  DFMA R24, -R26, R14, R18 ;  /* 0x0000000e1a18722b */ /* 0x000fd00000000112 */
[----:B------:R-:W-:-:S10]  /*0ea0*/  DFMA R6, R6, R24, R14 ;  /* 0x000000180606722b */ /* 0x000fd4000000000e */
[----:B------:R-:W-:-:S05]  /*0eb0*/  FFMA R0, RZ, R27, R7 ;  /* 0x0000001bff007223 */ /* 0x000fca0000000007 */
[----:B------:R-:W-:-:S13]  /*0ec0*/  FSETP.GT.AND P0, PT, |R0|, 1.469367938527859385e-39, PT ;  /* 0x001000000000780b */ /* 0x000fda0003f04200 */
[----:B------:R-:W-:Y:S05]  /*0ed0*/  @P0 BRA P1, `(.L_x_13) ;  /* 0x0000000000180947 */ /* 0x000fea0000800000 */
[----:B------:R-:W-:Y:S01]  /*0ee0*/  MOV R28, R18 ;  /* 0x00000012001c7202 */ /* 0x000fe20000000f00 */
[----:B------:R-:W-:Y:S01]  /*0ef0*/  IMAD.MOV.U32 R29, RZ, RZ, R19 ;  /* 0x000000ffff1d7224 */ /* 0x000fe200078e0013 */
[----:B------:R-:W-:-:S07]  /*0f00*/  MOV R0, 0xf20 ;  /* 0x00000f2000007802 */ /* 0x000fce0000000f00 */
[----:B------:R-:W-:Y:S05]  /*0f10*/  CALL.REL.NOINC `($__internal_0_$__cuda_sm20_div_rn_f64_full) ;  /* 0x0000000400a07944 */ /* 0x000fea0003c00000 */
[----:B------:R-:W-:Y:S02]  /*0f20*/  IMAD.MOV.U32 R6, RZ, RZ, R14 ;  /* 0x000000ffff067224 */ /* 0x000fe400078e000e */
[----:B------:R-:W-:-:S07]  /*0f30*/  IMAD.MOV.U32 R7, RZ, RZ, R15 ;  /* 0x000000ffff077224 */ /* 0x000fce00078e000f */
.L_x_13:
[----:B------:R-:W0:Y:S01]  /*0f40*/  LDC.64 R14, c[0x0][0x390] ;  /* 0x0000e400ff0e7b82 */ /* 0x000e220000000a00 */
[----:B------:R-:W-:Y:S01]  /*0f50*/  IADD3 R9, PT, PT, R9, R10, RZ ;  /* 0x0000000a09097210 */ /* 0x000fe20007ffe0ff */
[----:B------:R-:W1:Y:S01]  /*0f60*/  LDCU UR8, c[0x0][0x3ac] ;  /* 0x00007580ff0877ac */ /* 0x000e620008000800 */
[----:B------:R-:W2:Y:S05]  /*0f70*/  LDCU.64 UR6, c[0x0][0x3b8] ;  /* 0x00007700ff0677ac */ /* 0x000eaa0008000a00 */
[----:B------:R-:W3:Y:S08]  /*0f80*/  LDC.64 R24, c[0x0][0x380] ;  /* 0x0000e000ff187b82 */ /* 0x000ef00000000a00 */
[----:B------:R-:W4:Y:S01]  /*0f90*/  LDC.64 R18, c[0x0][0x398] ;  /* 0x0000e600ff127b82 */ /* 0x000f220000000a00 */
[----:B0-----:R-:W-:-:S07]  /*0fa0*/  IMAD.WIDE.U32 R14, R9, 0x4, R14 ;  /* 0x00000004090e7825 */ /* 0x001fce00078e000e */
[----:B------:R-:W0:Y:S01]  /*0fb0*/  LDC.64 R26, c[0x0][0x3a8] ;  /* 0x0000ea00ff1a7b82 */ /* 0x000e220000000a00 */
[----:B------:R-:W5:Y:S01]  /*0fc0*/  LDG.E R15, desc[UR4][R14.64+0x4] ;  /* 0x000004040e0f7981 */ /* 0x000f62000c1e1900 */
[----:B---3--:R-:W-:-:S04]  /*0fd0*/  IMAD.WIDE R24, R8, 0x4, R24 ;  /* 0x0000000408187825 */ /* 0x008fc800078e0218 */
[----:B-----5:R-:W-:-:S04]  /*0fe0*/  FADD R9, -R16, R15 ;  /* 0x0000000f10097221 */ /* 0x020fc80000000100 */
[----:B------:R-:W-:-:S04]  /*0ff0*/  FADD R12, R12, R9 ;  /* 0x000000090c0c7221 */ /* 0x000fc80000000000 */
[----:B------:R-:W3:Y:S02]  /*1000*/  F2F.F64.F32 R16, R12 ;  /* 0x0000000c00107310 */ /* 0x000ee40000201800 */
[----:B---3--:R-:W-:Y:S01]  /*1010*/  DFMA R16, R16, R6, R34 ;  /* 0x000000061010722b */ /* 0x008fe20000000022 */
[----:B----4-:R-:W-:-:S09]  /*1020*/  IMAD.WIDE R34, R8, 0x4, R18 ;  /* 0x0000000408227825 */ /* 0x010fd200078e0212 */
[----:B------:R-:W3:Y:S02]  /*1030*/  F2F.F32.F64 R17, R16 ;  /* 0x0000001000117310 */ /* 0x000ee40000301000 */
[----:B---3--:R3:W-:Y:S04]  /*1040*/  STG.E desc[UR4][R24.64], R17 ;  /* 0x0000001118007986 */ /* 0x0087e8000c101904 */
[----:B------:R-:W4:Y:S02]  /*1050*/  LDG.E R9, desc[UR4][R34.64] ;  /* 0x0000000422097981 */ /* 0x000f24000c1e1900 */
[----:B-1----:R-:W0:Y:S01]  /*1060*/  MUFU.RCP64H R15, UR8 ;  /* 0x00000008000f7d08 */ /* 0x002e220008001800 */
[----:B------:R-:W-:Y:S01]  /*1070*/  IMAD.MOV.U32 R14, RZ, RZ, 0x1 ;  /* 0x00000001ff0e7424 */ /* 0x000fe200078e00ff */
[----:B------:R-:W-:Y:S05]  /*1080*/  BSSY.RECONVERGENT B0, `(.L_x_14) ;  /* 0x0000016000007945 */ /* 0x000fea0003800200 */
[----:B0-----:R-:W-:-:S08]  /*1090*/  DFMA R18, R14, -R26, 1 ;  /* 0x3ff000000e12742b */ /* 0x001fd0000000081a */
[----:B------:R-:W-:-:S08]  /*10a0*/  DFMA R18, R18, R18, R18 ;  /* 0x000000121212722b */ /* 0x000fd00000000012 */
[----:B------:R-:W-:-:S08]  /*10b0*/  DFMA R14, R14, R18, R14 ;  /* 0x000000120e0e722b */ /* 0x000fd0000000000e */
[----:B---3--:R-:W-:-:S08]  /*10c0*/  DFMA R16, R14, -R26, 1 ;  /* 0x3ff000000e10742b */ /* 0x008fd0000000081a */
[----:B------:R-:W-:Y:S01]  /*10d0*/  DFMA R24, R14, R16, R14 ;  /* 0x000000100e18722b */ /* 0x000fe2000000000e */
[----:B----4-:R-:W2:Y:S02]  /*10e0*/  F2F.F64.F32 R18, R9 ;  /* 0x0000000900127310 */ /* 0x010ea40000201800 */
[----:B--2---:R-:W-:-:S08]  /*10f0*/  DMUL R32, R18, UR6 ;  /* 0x0000000612207c28 */ /* 0x004fd00008000000 */
[----:B------:R-:W-:Y:S02]  /*1100*/  DMUL R14, R24, R32 ;  /* 0x00000020180e7228 */ /* 0x000fe40000000000 */
[----:B------:R-:W-:-:S06]  /*1110*/  FSETP.GEU.AND P1, PT, |R33|, 6.5827683646048100446e-37, PT ;  /* 0x036000002100780b */ /* 0x000fcc0003f2e200 */
[----:B------:R-:W-:-:S08]  /*1120*/  DFMA R16, R14, -R26, R32 ;  /* 0x8000001a0e10722b */ /* 0x000fd00000000020 */
[----:B------:R-:W-:-:S10]  /*1130*/  DFMA R14, R24, R16, R14 ;  /* 0x00000010180e722b */ /* 0x000fd4000000000e */
[----:B------:R-:W-:-:S05]  /*1140*/  FFMA R0, RZ, UR8, R15 ;  /* 0x00000008ff007c23 */ /* 0x000fca000800000f */
[----:B------:R-:W-:-:S13]  /*1150*/  FSETP.GT.AND P0, PT, |R0|, 1.469367938527859385e-39, PT ;  /* 0x001000000000780b */ /* 0x000fda0003f04200 */
[----:B------:R-:W-:Y:S05]  /*1160*/  @P0 BRA P1, `(.L_x_15) ;  /* 0x00000000001c0947 */ /* 0x000fea0000800000 */
[----:B------:R-:W0:Y:S01]  /*1170*/  LDCU.64 UR6, c[0x0][0x3a8] ;  /* 0x00007500ff0677ac */ /* 0x000e220008000a00 */
[----:B------:R-:W-:Y:S01]  /*1180*/  IMAD.MOV.U32 R28, RZ, RZ, R32 ;  /* 0x000000ffff1c7224 */ /* 0x000fe200078e0020 */
[----:B------:R-:W-:Y:S01]  /*1190*/  MOV R0, 0x11e0 ;  /* 0x000011e000007802 */ /* 0x000fe20000000f00 */
[----:B------:R-:W-:Y:S02]  /*11a0*/  IMAD.MOV.U32 R29, RZ, RZ, R33 ;  /* 0x000000ffff1d7224 */ /* 0x000fe400078e0021 */
[----:B0-----:R-:W-:Y:S01]  /*11b0*/  IMAD.U32 R26, RZ, RZ, UR6 ;  /* 0x00000006ff1a7e24 */ /* 0x001fe2000f8e00ff */
[----:B------:R-:W-:-:S07]  /*11c0*/  MOV R27, UR7 ;  /* 0x00000007001b7c02 */ /* 0x000fce0008000f00 */
[----:B------:R-:W-:Y:S05]  /*11d0*/  CALL.REL.NOINC `($__internal_0_$__cuda_sm20_div_rn_f64_full) ;  /* 0x0000000000f07944 */ /* 0x000fea0003c00000 */
.L_x_15:
[----:B------:R-:W-:Y:S05]  /*11e0*/  BSYNC.RECONVERGENT B0 ;  /* 0x0000000000007941 */ /* 0x000fea0003800200 */
.L_x_14:
[----:B------:R-:W2:Y:S01]  /*11f0*/  LDG.E R10, desc[UR4][R34.64+-0x4] ;  /* 0xfffffc04220a7981 */ /* 0x000ea2000c1e1900 */
[----:B------:R-:W0:Y:S01]  /*1200*/  LDCU UR6, c[0x0][0x3b4] ;  /* 0x00007680ff0677ac */ /* 0x000e220008000800 */
[----:B------:R-:W1:Y:S01]  /*1210*/  LDC.64 R24, c[0x0][0x3b0] ;  /* 0x0000ec00ff187b82 */ /* 0x000e620000000a00 */
[----:B------:R-:W-:Y:S01]  /*1220*/  IMAD.MOV.U32 R16, RZ, RZ, 0x1 ;  /* 0x00000001ff107424 */ /* 0x000fe200078e00ff */
[----:B------:R-:W-:Y:S01]  /*1230*/  FSETP.GEU.AND P1, PT, |R33|, 6.5827683646048100446e-37, PT ;  /* 0x036000002100780b */ /* 0x000fe20003f2e200 */
[----:B------:R-:W-:Y:S01]  /*1240*/  BSSY.RECONVERGENT B0, `(.L_x_16) ;  /* 0x0000019000007945 */ /* 0x000fe20003800200 */
[----:B0-----:R-:W1:Y:S03]  /*1250*/  MUFU.RCP64H R17, UR6 ;  /* 0x0000000600117d08 */ /* 0x001e660008001800 */
        /* <DEDUP_REMOVED lines=11> */
[----:B------:R-:W0:Y:S02]  /*1310*/  F2F.F64.F32 R24, R0 ;  /* 0x0000000000187310 */ /* 0x000e240000201800 */
[----:B0-----:R-:W-:-:S06]  /*1320*/  DFMA R18, R24, -R14, R18 ;  /* 0x8000000e1812722b */ /* 0x001fcc0000000012 */
[----:B------:R-:W-:Y:S05]  /*1330*/  @P0 BRA P1, `(.L_x_17) ;  /* 0x0000000000240947 */ /* 0x000fea0000800000 */
[----:B------:R-:W0:Y:S01]  /*1340*/  LDCU.64 UR6, c[0x0][0x3b0] ;  /* 0x00007600ff0677ac */ /* 0x000e220008000a00 */
[----:B------:R-:W-:Y:S01]  /*1350*/  IMAD.MOV.U32 R28, RZ, RZ, R32 ;  /* 0x000000ffff1c7224 */ /* 0x000fe200078e0020 */
[----:B------:R-:W-:Y:S02]  /*1360*/  MOV R29, R33 ;  /* 0x00000021001d7202 */ /* 0x000fe40000000f00 */
[----:B------:R-:W-:Y:S01]  /*1370*/  MOV R0, 0x13b0 ;  /* 0x000013b000007802 */ /* 0x000fe20000000f00 */
[----:B0-----:R-:W-:Y:S02]  /*1380*/  IMAD.U32 R26, RZ, RZ, UR6 ;  /* 0x00000006ff1a7e24 */ /* 0x001fe4000f8e00ff */
[----:B------:R-:W-:-:S07]  /*1390*/  IMAD.U32 R27, RZ, RZ, UR7 ;  /* 0x00000007ff1b7e24 */ /* 0x000fce000f8e00ff */
[----:B------:R-:W-:Y:S05]  /*13a0*/  CALL.REL.NOINC `($__internal_0_$__cuda_sm20_div_rn_f64_full) ;  /* 0x00000000007c7944 */ /* 0x000fea0003c00000 */
[----:B------:R-:W-:Y:S01]  /*13b0*/  IMAD.MOV.U32 R16, RZ, RZ, R14 ;  /* 0x000000ffff107224 */ /* 0x000fe200078e000e */
[----:B------:R-:W-:-:S07]  /*13c0*/  MOV R17, R15 ;  /* 0x0000000f00117202 */ /* 0x000fce0000000f00 */
.L_x_17:
[----:B------:R-:W-:Y:S05]  /*13d0*/  BSYNC.RECONVERGENT B0 ;  /* 0x0000000000007941 */ /* 0x000fea0003800200 */
.L_x_16:
[----:B------:R-:W0:Y:S01]  /*13e0*/  LDC.64 R24, c[0x0][0x398] ;  /* 0x0000e600ff187b82 */ /* 0x000e220000000a00 */
[----:B------:R-:W2:Y:S04]  /*13f0*/  LDG.E R20, desc[UR4][R20.64] ;  /* 0x0000000414147981 */ /* 0x000ea8000c1e1900 */
[----:B------:R-:W2:Y:S04]  /*1400*/  LDG.E R23, desc[UR4][R22.64] ;  /* 0x0000000416177981 */ /* 0x000ea8000c1e1900 */
[----:B------:R-:W3:Y:S01]  /*1410*/  LDG.E R34, desc[UR4][R34.64+0x4] ;  /* 0x0000040422227981 */ /* 0x000ee2000c1e1900 */
[----:B0-----:R-:W-:-:S05]  /*1420*/  IMAD.WIDE R14, R11, 0x4, R24 ;  /* 0x000000040b0e7825 */ /* 0x001fca00078e0218 */
[----:B------:R-:W4:Y:S01]  /*1430*/  LDG.E R0, desc[UR4][R14.64] ;  /* 0x000000040e007981 */ /* 0x000f22000c1e1900 */
[----:B------:R-:W-:-:S06]  /*1440*/  IMAD.WIDE R24, R13, 0x4, R24 ;  /* 0x000000040d187825 */ /* 0x000fcc00078e0218 */
[----:B------:R-:W5:Y:S01]  /*1450*/  LDG.E R24, desc[UR4][R24.64] ;  /* 0x0000000418187981 */ /* 0x000f62000c1e1900 */
[----:B------:R-:W-:-:S04]  /*1460*/  FADD R11, R9, R9 ;  /* 0x00000009090b7221 */ /* 0x000fc80000000000 */
[----:B---3--:R-:W-:Y:S01]  /*1470*/  FADD R27, R34, -R11 ;  /* 0x8000000b221b7221 */ /* 0x008fe20000000000 */
[----:B----4-:R-:W-:-:S04]  /*1480*/  FADD R26, R9, -R0 ;  /* 0x80000000091a7221 */ /* 0x010fc80000000000 */
[----:B------:R-:W0:Y:S01]  /*1490*/  F2F.F64.F32 R12, R26 ;  /* 0x0000001a000c7310 */ /* 0x000e220000201800 */
[----:B--2---:R-:W-:Y:S01]  /*14a0*/  FADD R9, R20, -R23 ;  /* 0x8000001714097221 */ /* 0x004fe20000000000 */
[----:B------:R-:W-:-:S06]  /*14b0*/  FADD R27, R10, R27 ;  /* 0x0000001b0a1b7221 */ /* 0x000fcc0000000000 */
[----:B------:R-:W1:Y:S01]  /*14c0*/  F2F.F64.F32 R14, R9 ;  /* 0x00000009000e7310 */ /* 0x000e620000201800 */
[----:B0-----:R-:W-:Y:S01]  /*14d0*/  DFMA R12, R12, -R16, R18 ;  /* 0x800000100c0c722b */ /* 0x001fe20000000012 */
[----:B-----5:R-:W-:-:S06]  /*14e0*/  FADD R17, -R11, R24 ;  /* 0x000000180b117221 */ /* 0x020fcc0000000100 */
[----:B------:R-:W0:Y:S01]  /*14f0*/  F2F.F64.F32 R10, R27 ;  /* 0x0000001b000a7310 */ /* 0x000e220000201800 */
[----:B------:R-:W-:Y:S01]  /*1500*/  FADD R17, R0, R17 ;  /* 0x0000001100117221 */ /* 0x000fe20000000000 */
[----:B-1----:R-:W-:Y:S01]  /*1510*/  DFMA R12, R14, -R4, R12 ;  /* 0x800000040e0c722b */ /* 0x002fe2000000000c */
[----:B------:R-:W1:Y:S05]  /*1520*/  LDC.64 R14, c[0x0][0x388] ;  /* 0x0000e200ff0e7b82 */ /* 0x000e6a0000000a00 */
[----:B------:R-:W2:Y:S02]  /*1530*/  F2F.F64.F32 R4, R17 ;  /* 0x0000001100047310 */ /* 0x000ea40000201800 */
[----:B0-----:R-:W-:-:S08]  /*1540*/  DFMA R10, R10, R2, R12 ;  /* 0x000000020a0a722b */ /* 0x001fd0000000000c */
[----:B--2---:R-:W-:-:S10]  /*1550*/  DFMA R4, R4, R6, R10 ;  /* 0x000000060404722b */ /* 0x004fd4000000000a */
[----:B------:R-:W0:Y:S01]  /*1560*/  F2F.F32.F64 R5, R4 ;  /* 0x0000000400057310 */ /* 0x000e220000301000 */
[----:B-1----:R-:W-:-:S05]  /*1570*/  IMAD.WIDE R8, R8, 0x4, R14 ;  /* 0x0000000408087825 */ /* 0x002fca00078e020e */
[----:B0-----:R-:W-:Y:S01]  /*1580*/  STG.E desc[UR4][R8.64], R5 ;  /* 0x0000000508007986 */ /* 0x001fe2000c101904 */
[----:B------:R-:W-:Y:S05]  /*1590*/  EXIT ;  /* 0x000000000000794d */ /* 0x000fea0003800000 */
        .weak           $__internal_0_$__cuda_sm20_div_rn_f64_full
        .type           $__internal_0_$__cuda_sm20_div_rn_f64_full,@function
        .size           $__internal_0_$__cuda_sm20_div_rn_f64_full,($_Z5comUVPfS_S_S_S_dddddii$__internal_accurate_pow - $__internal_0_$__cuda_sm20_div_rn_f64_full)
$__internal_0_$__cuda_sm20_div_rn_f64_full:
[C---:B------:R-:W-:Y:S01]  /*15a0*/  FSETP.GEU.AND P0, PT, |R27|.reuse, 1.469367938527859385e-39, PT ;  /* 0x001000001b00780b */ /* 0x040fe20003f0e200 */
[----:B------:R-:W-:Y:S01]  /*15b0*/  IMAD.MOV.U32 R30, RZ, RZ, 0x1 ;  /* 0x00000001ff1e7424 */ /* 0x000fe200078e00ff */
[----:B------:R-:W-:Y:S01]  /*15c0*/  LOP3.LUT R24, R27, 0x800fffff, RZ, 0xc0, !PT ;  /* 0x800fffff1b187812 */ /* 0x000fe200078ec0ff */
[----:B------:R-:W-:Y:S01]  /*15d0*/  BSSY.RECONVERGENT B1, `(.L_x_18) ;  /* 0x0000059000017945 */ /* 0x000fe20003800200 */
[C---:B------:R-:W-:Y:S02]  /*15e0*/  FSETP.GEU.AND P2, PT, |R29|.reuse, 1.469367938527859385e-39, PT ;  /* 0x001000001d00780b */ /* 0x040fe40003f4e200 */
[----:B------:R-:W-:Y:S01]  /*15f0*/  LOP3.LUT R25, R24, 0x3ff00000, RZ, 0xfc, !PT ;  /* 0x3ff0000018197812 */ /* 0x000fe200078efcff */
[----:B------:R-:W-:Y:S01]  /*1600*/  IMAD.MOV.U32 R24, RZ, RZ, R26 ;  /* 0x000000ffff187224 */ /* 0x000fe200078e001a */
[----:B------:R-:W-:Y:S02]  /*1610*/  LOP3.LUT R14, R29, 0x7ff00000, RZ, 0xc0, !PT ;  /* 0x7ff000001d0e7812 */ /* 0x000fe400078ec0ff */
[----:B------:R-:W-:-:S03]  /*1620*/  LOP3.LUT R42, R27, 0x7ff00000, RZ, 0xc0, !PT ;  /* 0x7ff000001b2a7812 */ /* 0x000fc600078ec0ff */
[----:B------:R-:W-:Y:S01]  /*1630*/  @!P0 DMUL R24, R26, 8.98846567431157953865e+307 ;  /* 0x7fe000001a188828 */ /* 0x000fe20000000000 */
[----:B------:R-:W-:-:S03]  /*1640*/  ISETP.GE.U32.AND P1, PT, R14, R42, PT ;  /* 0x0000002a0e00720c */ /* 0x000fc60003f26070 */
[----:B------:R-:W-:Y:S01]  /*1650*/  @!P2 LOP3.LUT R15, R27, 0x7ff00000, RZ, 0xc0, !PT ;  /* 0x7ff000001b0fa812 */ /* 0x000fe200078ec0ff */
[----:B------:R-:W-:Y:S01]  /*1660*/  @!P2 IMAD.MOV.U32 R48, RZ, RZ, RZ ;  /* 0x000000ffff30a224 */ /* 0x000fe200078e00ff */
[----:B------:R-:W0:Y:S02]  /*1670*/  MUFU.RCP64H R31, R25 ;  /* 0x00000019001f7308 */ /* 0x000e240000001800 */
[----:B------:R-:W-:Y:S01]  /*1680*/  @!P2 ISETP.GE.U32.AND P3, PT, R14, R15, PT ;  /* 0x0000000f0e00a20c */ /* 0x000fe20003f66070 */
[----:B------:R-:W-:Y:S01]  /*1690*/  IMAD.MOV.U32 R15, RZ, RZ, 0x1ca00000 ;  /* 0x1ca00000ff0f7424 */ /* 0x000fe200078e00ff */
[----:B------:R-:W-:-:S04]  /*16a0*/  @!P0 LOP3.LUT R42, R25, 0x7ff00000, RZ, 0xc0, !PT ;  /* 0x7ff00000192a8812 */ /* 0x000fc800078ec0ff */
[----:B------:R-:W-:-:S04]  /*16b0*/  @!P2 SEL R17, R15, 0x63400000, !P3 ;  /* 0x634000000f11a807 */ /* 0x000fc80005800000 */
[----:B------:R-:W-:-:S04]  /*16c0*/  @!P2 LOP3.LUT R17, R17, 0x80000000, R29, 0xf8, !PT ;  /* 0x800000001111a812 */ /* 0x000fc800078ef81d */
[----:B------:R-:W-:Y:S01]  /*16d0*/  @!P2 LOP3.LUT R49, R17, 0x100000, RZ, 0xfc, !PT ;  /* 0x001000001131a812 */ /* 0x000fe200078efcff */
[----:B0-----:R-:W-:Y:S01]  /*16e0*/  DFMA R46, R30, -R24, 1 ;  /* 0x3ff000001e2e742b */ /* 0x001fe20000000818 */
[----:B------:R-:W-:-:S07]  /*16f0*/  IMAD.MOV.U32 R17, RZ, RZ, R14 ;  /* 0x000000ffff117224 */ /* 0x000fce00078e000e */
[----:B------:R-:W-:-:S08]  /*1700*/  DFMA R46, R46, R46, R46 ;  /* 0x0000002e2e2e722b */ /* 0x000fd0000000002e */
[----:B------:R-:W-:Y:S01]  /*1710*/  DFMA R46, R30, R46, R30 ;  /* 0x0000002e1e2e722b */ /* 0x000fe2000000001e */
[----:B------:R-:W-:Y:S02]  /*1720*/  SEL R31, R15, 0x63400000, !P1 ;  /* 0x634000000f1f7807 */ /* 0x000fe40004800000 */
[----:B------:R-:W-:Y:S02]  /*1730*/  MOV R30, R28 ;  /* 0x0000001c001e7202 */ /* 0x000fe40000000f00 */
[----:B------:R-:W-:-:S03]  /*1740*/  LOP3.LUT R31, R31, 0x800fffff, R29, 0xf8, !PT ;  /* 0x800fffff1f1f7812 */ /* 0x000fc600078ef81d */
[----:B------:R-:W-:-:S03]  /*1750*/  DFMA R44, R46, -R24, 1 ;  /* 0x3ff000002e2c742b */ /* 0x000fc60000000818 */
[----:B------:R-:W-:-:S05]  /*1760*/  @!P2 DFMA R30, R30, 2, -R48 ;  /* 0x400000001e1ea82b */ /* 0x000fca0000000830 */
[----:B------:R-:W-:-:S05]  /*1770*/  DFMA R46, R46, R44, R46 ;  /* 0x0000002c2e2e722b */ /* 0x000fca000000002e */
[----:B------:R-:W-:-:S03]  /*1780*/  @!P2 LOP3.LUT R17, R31, 0x7ff00000, RZ, 0xc0, !PT ;  /* 0x7ff000001f11a812 */ /* 0x000fc600078ec0ff */
[----:B------:R-:W-:Y:S02]  /*1790*/  DMUL R44, R46, R30 ;  /* 0x0000001e2e2c7228 */ /* 0x000fe40000000000 */
[----:B------:R-:W-:-:S05]  /*17a0*/  VIADD R43, R17, 0xffffffff ;  /* 0xffffffff112b7836 */ /* 0x000fca0000000000 */
[----:B------:R-:W-:Y:S01]  /*17b0*/  ISETP.GT.U32.AND P0, PT, R43, 0x7feffffe, PT ;  /* 0x7feffffe2b00780c */ /* 0x000fe20003f04070 */
[----:B------:R-:W-:Y:S01]  /*17c0*/  DFMA R48, R44, -R24, R30 ;  /* 0x800000182c30722b */ /* 0x000fe2000000001e */
[----:B------:R-:W-:-:S04]  /*17d0*/  IADD3 R43, PT, PT, R42, -0x1, RZ ;  /* 0xffffffff2a2b7810 */ /* 0x000fc80007ffe0ff */
[----:B------:R-:W-:-:S03]  /*17e0*/  ISETP.GT.U32.OR P0, PT, R43, 0x7feffffe, P0 ;  /* 0x7feffffe2b00780c */ /* 0x000fc60000704470 */
[----:B------:R-:W-:-:S10]  /*17f0*/  DFMA R44, R46, R48, R44 ;  /* 0x000000302e2c722b */ /* 0x000fd4000000002c */
[----:B------:R-:W-:Y:S05]  /*1800*/  @P0 BRA `(.L_x_19) ;  /* 0x0000000000740947 */ /* 0x000fea0003800000 */
[----:B------:R-:W-:-:S04]  /*1810*/  LOP3.LUT R17, R27, 0x7ff00000, RZ, 0xc0, !PT ;  /* 0x7ff000001b117812 */ /* 0x000fc800078ec0ff */
[CC--:B------:R-:W-:Y:S02]  /*1820*/  VIADDMNMX R28, R14.reuse, -R17.reuse, 0xb9600000, !PT ;  /* 0xb96000000e1c7446 */ /* 0x0c0fe40007800911 */
[----:B------:R-:W-:Y:S02]  /*1830*/  ISETP.GE.U32.AND P0, PT, R14, R17, PT ;  /* 0x000000110e00720c */ /* 0x000fe40003f06070 */
[----:B------:R-:W-:Y:S02]  /*1840*/  VIMNMX R28, PT, PT, R28, 0x46a00000, PT ;  /* 0x46a000001c1c7848 */ /* 0x000fe40003fe0100 */
[----:B------:R-:W-:-:S05]  /*1850*/  SEL R15, R15, 0x63400000, !P0 ;  /* 0x634000000f0f7807 */ /* 0x000fca0004000000 */
[----:B------:R-:W-:Y:S02]  /*1860*/  IMAD.IADD R15, R28, 0x1, -R15 ;  /* 0x000000011c0f7824 */ /* 0x000fe400078e0a0f */
[----:B------:R-:W-:Y:S02]  /*1870*/  IMAD.MOV.U32 R28, RZ, RZ, RZ ;  /* 0x000000ffff1c7224 */ /* 0x000fe400078e00ff */
[----:B------:R-:W-:-:S06]  /*1880*/  VIADD R29, R15, 0x7fe00000 ;  /* 0x7fe000000f1d7836 */ /* 0x000fcc0000000000 */
[----:B------:R-:W-:-:S10]  /*1890*/  DMUL R46, R44, R28 ;  /* 0x0000001c2c2e7228 */ /* 0x000fd40000000000 */
[----:B------:R-:W-:-:S13]  /*18a0*/  FSETP.GTU.AND P0, PT, |R47|, 1.469367938527859385e-39, PT ;  /* 0x001000002f00780b */ /* 0x000fda0003f0c200 */
[----:B------:R-:W-:Y:S05]  /*18b0*/  @P0 BRA `(.L_x_20) ;  /* 0x0000000000a80947 */ /* 0x000fea0003800000 */
[----:B------:R-:W-:Y:S01]  /*18c0*/  DFMA R24, R44, -R24, R30 ;  /* 0x800000182c18722b */ /* 0x000fe2000000001e */
[----:B------:R-:W-:-:S09]  /*18d0*/  MOV R28, RZ ;  /* 0x000000ff001c7202 */ /* 0x000fd20000000f00 */
[C---:B------:R-:W-:Y:S02]  /*18e0*/  FSETP.NEU.AND P0, PT, R25.reuse, RZ, PT ;  /* 0x000000ff1900720b */ /* 0x040fe40003f0d000 */
[----:B------:R-:W-:-:S04]  /*18f0*/  LOP3.LUT R26, R25, 0x80000000, R27, 0x48, !PT ;  /* 0x80000000191a7812 */ /* 0x000fc800078e481b */
[----:B------:R-:W-:-:S07]  /*1900*/  LOP3.LUT R29, R26, R29, RZ, 0xfc, !PT ;  /* 0x0000001d1a1d7212 */ /* 0x000fce00078efcff */
[----:B------:R-:W-:Y:S05]  /*1910*/  @!P0 BRA `(.L_x_20) ;  /* 0x0000000000908947 */ /* 0x000fea0003800000 */
[----:B------:R-:W-:Y:S01]  /*1920*/  IMAD.MOV R25, RZ, RZ, -R15 ;  /* 0x000000ffff197224 */ /* 0x000fe200078e0a0f */
[----:B------:R-:W-:Y:S01]  /*1930*/  IADD3 R15, PT, PT, -R15, -0x43300000, RZ ;  /* 0xbcd000000f0f7810 */ /* 0x000fe20007ffe1ff */
[----:B------:R-:W-:-:S06]  /*1940*/  IMAD.MOV.U32 R24, RZ, RZ, RZ ;  /* 0x000000ffff187224 */ /* 0x000fcc00078e00ff */
[----:B------:R-:W-:Y:S02]  /*1950*/  DFMA R24, R46, -R24, R44 ;  /* 0x800000182e18722b */ /* 0x000fe4000000002c */
[----:B------:R-:W-:-:S08]  /*1960*/  DMUL.RP R44, R44, R28 ;  /* 0x0000001c2c2c7228 */ /* 0x000fd00000008000 */
[----:B------:R-:W-:Y:S02]  /*1970*/  FSETP.NEU.AND P0, PT, |R25|, R15, PT ;  /* 0x0000000f1900720b */ /* 0x000fe40003f0d200 */
[----:B------:R-:W-:Y:S02]  /*1980*/  LOP3.LUT R26, R45, R26, RZ, 0x3c, !PT ;  /* 0x0000001a2d1a7212 */ /* 0x000fe400078e3cff */
[----:B------:R-:W-:Y:S02]  /*1990*/  FSEL R14, R44, R46, !P0 ;  /* 0x0000002e2c0e7208 */ /* 0x000fe40004000000 */
[----:B------:R-:W-:-:S03]  /*19a0*/  FSEL R15, R26, R47, !P0 ;  /* 0x0000002f1a0f7208 */ /* 0x000fc60004000000 */
[----:B------:R-:W-:Y:S01]  /*19b0*/  IMAD.MOV.U32 R46, RZ, RZ, R14 ;  /* 0x000000ffff2e7224 */ /* 0x000fe200078e000e */
[----:B------:R-:W-:Y:S01]  /*19c0*/  MOV R47, R15 ;  /* 0x0000000f002f7202 */ /* 0x000fe20000000f00 */
[----:B------:R-:W-:Y:S06]  /*19d0*/  BRA `(.L_x_20) ;  /* 0x0000000000607947 */ /* 0x000fec0003800000 */
.L_x_19:
[----:B------:R-:W-:-:S14]  /*19e0*/  DSETP.NAN.AND P0, PT, R28, R28, PT ;  /* 0x0000001c1c00722a */ /* 0x000fdc0003f08000 */
[----:B------:R-:W-:Y:S05]  /*19f0*/  @P0 BRA `(.L_x_21) ;  /* 0x00000000004c0947 */ /* 0x000fea0003800000 */
[----:B------:R-:W-:-:S14]  /*1a00*/  DSETP.NAN.AND P0, PT, R26, R26, PT ;  /* 0x0000001a1a00722a */ /* 0x000fdc0003f08000 */
[----:B------:R-:W-:Y:S05]  /*1a10*/  @P0 BRA `(.L_x_22) ;  /* 0x0000000000340947 */ /* 0x000fea0003800000 */
[----:B------:R-:W-:Y:S01]  /*1a20*/  ISETP.NE.AND P0, PT, R17, R42, PT ;  /* 0x0000002a1100720c */ /* 0x000fe20003f05270 */
[----:B------:R-:W-:Y:S02]  /*1a30*/  IMAD.MOV.U32 R46, RZ, RZ, 0x0 ;  /* 0x00000000ff2e7424 */ /* 0x000fe400078e00ff */
[----:B------:R-:W-:-:S10]  /*1a40*/  IMAD.MOV.U32 R47, RZ, RZ, -0x80000 ;  /* 0xfff80000ff2f7424 */ /* 0x000fd400078e00ff */
[----:B------:R-:W-:Y:S05]  /*1a50*/  @!P0 BRA `(.L_x_20) ;  /* 0x0000000000408947 */ /* 0x000fea0003800000 */
[----:B------:R-:W-:Y:S02]  /*1a60*/  ISETP.NE.AND P0, PT, R17, 0x7ff00000, PT ;  /* 0x7ff000001100780c */ /* 0x000fe40003f05270 */
[----:B------:R-:W-:Y:S02]  /*1a70*/  LOP3.LUT R27, R29, 0x80000000, R27, 0x48, !PT ;  /* 0x800000001d1b7812 */ /* 0x000fe400078e481b */
[----:B------:R-:W-:-:S13]  /*1a80*/  ISETP.EQ.OR P0, PT, R42, RZ, !P0 ;  /* 0x000000ff2a00720c */ /* 0x000fda0004702670 */
[----:B------:R-:W-:Y:S01]  /*1a90*/  @P0 LOP3.LUT R14, R27, 0x7ff00000, RZ, 0xfc, !PT ;  /* 0x7ff000001b0e0812 */ /* 0x000fe200078efcff */
[----:B------:R-:W-:Y:S01]  /*1aa0*/  @!P0 IMAD.MOV.U32 R46, RZ, RZ, RZ ;  /* 0x000000ffff2e8224 */ /* 0x000fe200078e00ff */
[----:B------:R-:W-:Y:S01]  /*1ab0*/  @!P0 MOV R47, R27 ;  /* 0x0000001b002f8202 */ /* 0x000fe20000000f00 */
[----:B------:R-:W-:Y:S02]  /*1ac0*/  @P0 IMAD.MOV.U32 R46, RZ, RZ, RZ ;  /* 0x000000ffff2e0224 */ /* 0x000fe400078e00ff */
[----:B------:R-:W-:Y:S01]  /*1ad0*/  @P0 IMAD.MOV.U32 R47, RZ, RZ, R14 ;  /* 0x000000ffff2f0224 */ /* 0x000fe200078e000e */
[----:B------:R-:W-:Y:S06]  /*1ae0*/  BRA `(.L_x_20) ;  /* 0x00000000001c7947 */ /* 0x000fec0003800000 */
.L_x_22:
[----:B------:R-:W-:Y:S01]  /*1af0*/  LOP3.LUT R15, R27, 0x80000, RZ, 0xfc, !PT ;  /* 0x000800001b0f7812 */ /* 0x000fe200078efcff */
[----:B------:R-:W-:-:S03]  /*1b00*/  IMAD.MOV.U32 R46, RZ, RZ, R26 ;  /* 0x000000ffff2e7224 */ /* 0x000fc600078e001a */
[----:B------:R-:W-:Y:S01]  /*1b10*/  MOV R47, R15 ;  /* 0x0000000f002f7202 */ /* 0x000fe20000000f00 */
[----:B------:R-:W-:Y:S06]  /*1b20*/  BRA `(.L_x_20) ;  /* 0x00000000000c7947 */ /* 0x000fec0003800000 */
.L_x_21:
[----:B------:R-:W-:Y:S01]  /*1b30*/  LOP3.LUT R15, R29, 0x80000, RZ, 0xfc, !PT ;  /* 0x000800001d0f7812 */ /* 0x000fe200078efcff */
[----:B------:R-:W-:-:S04]  /*1b40*/  IMAD.MOV.U32 R46, RZ, RZ, R28 ;  /* 0x000000ffff2e7224 */ /* 0x000fc800078e001c */
[----:B------:R-:W-:-:S07]  /*1b50*/  IMAD.MOV.U32 R47, RZ, RZ, R15 ;  /* 0x000000ffff2f7224 */ /* 0x000fce00078e000f */
.L_x_20:
[----:B------:R-:W-:Y:S05]  /*1b60*/  BSYNC.RECONVERGENT B1 ;  /* 0x0000000000017941 */ /* 0x000fea0003800200 */
.L_x_18:
[----:B------:R-:W-:Y:S01]  /*1b70*/  IMAD.MOV.U32 R24, RZ, RZ, R0 ;  /* 0x000000ffff187224 */ /* 0x000fe200078e0000 */
[----:B------:R-:W-:Y:S01]  /*1b80*/  MOV R15, R47 ;  /* 0x0000002f000f7202 */ /* 0x000fe20000000f00 */
[----:B------:R-:W-:Y:S02]  /*1b90*/  IMAD.MOV.U32 R25, RZ, RZ, 0x0 ;  /* 0x00000000ff197424 */ /* 0x000fe400078e00ff */
[----:B------:R-:W-:Y:S02]  /*1ba0*/  IMAD.MOV.U32 R14, RZ, RZ, R46 ;  /* 0x000000ffff0e7224 */ /* 0x000fe400078e002e */
[----:B------:R-:W-:Y:S05]  /*1bb0*/  RET.REL.NODEC R24 `(_Z5comUVPfS_S_S_S_dddddii) ;  /* 0xffffffe418107950 */ /* 0x000fea0003c3ffff */
        .type           $_Z5comUVPfS_S_S_S_dddddii$__internal_accurate_pow,@function
        .size           $_Z5comUVPfS_S_S_S_dddddii$__internal_accurate_pow,(.L_x_68 - $_Z5comUVPfS_S_S_S_dddddii$__internal_accurate_pow)
$_Z5comUVPfS_S_S_S_dddddii$__internal_accurate_pow:
[----:B------:R-:W-:Y:S01]  /*1bc0*/  ISETP.GT.U32.AND P0, PT, R17, 0xfffff, PT ;  /* 0x000fffff1100780c */ /* 0x000fe20003f04070 */
[----:B------:R-:W-:Y:S01]  /*1bd0*/  IMAD.MOV.U32 R6, RZ, RZ, R32 ;  /* 0x000000ffff067224 */ /* 0x000fe200078e0020 */
[----:B------:R-:W-:Y:S01]  /*1be0*/  MOV R7, R17 ;  /* 0x0000001100077202 */ /* 0x000fe20000000f00 */
[----:B------:R-:W-:Y:S01]  /*1bf0*/  IMAD.MOV.U32 R26, RZ, RZ, RZ ;  /* 0x000000ffff1a7224 */ /* 0x000fe200078e00ff */
[----:B------:R-:W-:Y:S01]  /*1c00*/  UMOV UR6, 0x7d2cafe2 ;  /* 0x7d2cafe200067882 */ /* 0x000fe20000000000 */
[----:B------:R-:W-:Y:S01]  /*1c10*/  UMOV UR7, 0x3eb0f5ff ;  /* 0x3eb0f5ff00077882 */ /* 0x000fe20000000000 */
[----:B------:R-:W-:Y:S01]  /*1c20*/  UMOV UR8, 0x3b39803f ;  /* 0x3b39803f00087882 */ /* 0x000fe20000000000 */
[----:B------:R-:W-:-:S06]  /*1c30*/  UMOV UR9, 0x3c7abc9e ;  /* 0x3c7abc9e00097882 */ /* 0x000fcc0000000000 */
[----:B------:R-:W-:Y:S01]  /*1c40*/  @!P0 DMUL R46, R6, 1.80143985094819840000e+16 ;  /* 0x43500000062e8828 */ /* 0x000fe20000000000 */
[--C-:B------:R-:W-:Y:S01]  /*1c50*/  IMAD.MOV.U32 R6, RZ, RZ, R17.reuse ;  /* 0x000000ffff067224 */ /* 0x100fe200078e0011 */
[----:B------:R-:W-:-:S08]  /*1c60*/  SHF.R.U32.HI R17, RZ, 0x14, R17 ;  /* 0x00000014ff117819 */ /* 0x000fd00000011611 */
[----:B------:R-:W-:Y:S01]  /*1c70*/  @!P0 IMAD.MOV.U32 R6, RZ, RZ, R47 ;  /* 0x000000ffff068224 */ /* 0x000fe200078e002f */
[----:B------:R-:W-:Y:S01]  /*1c80*/  @!P0 LEA.HI R17, R47, 0xffffffca, RZ, 0xc ;  /* 0xffffffca2f118811 */ /* 0x000fe200078f60ff */
[----:B------:R-:W-:-:S03]  /*1c90*/  @!P0 IMAD.MOV.U32 R32, RZ, RZ, R46 ;  /* 0x000000ffff208224 */ /* 0x000fc600078e002e */
[----:B------:R-:W-:-:S04]  /*1ca0*/  LOP3.LUT R6, R6, 0x800fffff, RZ, 0xc0, !PT ;  /* 0x800fffff06067812 */ /* 0x000fc800078ec0ff */
[----:B------:R-:W-:-:S04]  /*1cb0*/  LOP3.LUT R33, R6, 0x3ff00000, RZ, 0xfc, !PT ;  /* 0x3ff0000006217812 */ /* 0x000fc800078efcff */
[----:B------:R-:W-:-:S13]  /*1cc0*/  ISETP.GE.U32.AND P1, PT, R33, 0x3ff6a09f, PT ;  /* 0x3ff6a09f2100780c */ /* 0x000fda0003f26070 */
[----:B------:R-:W-:-:S05]  /*1cd0*/  @P1 IADD3 R7, PT, PT, R33, -0x100000, RZ ;  /* 0xfff0000021071810 */ /* 0x000fca0007ffe0ff */
[----:B------:R-:W-:-:S06]  /*1ce0*/  @P1 IMAD.MOV.U32 R33, RZ, RZ, R7 ;  /* 0x000000ffff211224 */ /* 0x000fcc00078e0007 */
[C---:B------:R-:W-:Y:S02]  /*1cf0*/  DADD R6, R32.reuse, 1 ;  /* 0x3ff0000020067429 */ /* 0x040fe40000000000 */
[----:B------:R-:W-:-:S04]  /*1d00*/  DADD R32, R32, -1 ;  /* 0xbff0000020207429 */ /* 0x000fc80000000000 */
[----:B------:R-:W0:Y:S02]  /*1d10*/  MUFU.RCP64H R27, R7 ;  /* 0x00000007001b7308 */ /* 0x000e240000001800 */
[----:B0-----:R-:W-:-:S08]  /*1d20*/  DFMA R14, -R6, R26, 1 ;  /* 0x3ff00000060e742b */ /* 0x001fd0000000011a */
[----:B------:R-:W-:-:S08]  /*1d30*/  DFMA R14, R14, R14, R14 ;  /* 0x0000000e0e0e722b */ /* 0x000fd0000000000e */
[----:B------:R-:W-:Y:S01]  /*1d40*/  DFMA R26, R26, R14, R26 ;  /* 0x0000000e1a1a722b */ /* 0x000fe2000000001a */
[----:B------:R-:W-:Y:S01]  /*1d50*/  IMAD.MOV.U32 R14, RZ, RZ, 0x41ad3b5a ;  /* 0x41ad3b5aff0e7424 */ /* 0x000fe200078e00ff */
[----:B------:R-:W-:-:S06]  /*1d60*/  MOV R15, 0x3ed0f5d2 ;  /* 0x3ed0f5d2000f7802 */ /* 0x000fcc0000000f00 */
[----:B------:R-:W-:-:S08]  /*1d70*/  DMUL R44, R32, R26 ;  /* 0x0000001a202c7228 */ /* 0x000fd00000000000 */
[----:B------:R-:W-:-:S08]  /*1d80*/  DFMA R44, R32, R26, R44 ;  /* 0x0000001a202c722b */ /* 0x000fd0000000002c */
[----:B------:R-:W-:Y:S02]  /*1d90*/  DMUL R30, R44, R44 ;  /* 0x0000002c2c1e7228 */ /* 0x000fe40000000000 */
[----:B------:R-:W-:-:S06]  /*1da0*/  DADD R42, R32, -R44 ;  /* 0x00000000202a7229 */ /* 0x000fcc000000082c */
[----:B------:R-:W-:Y:S01]  /*1db0*/  DFMA R6, R30, UR6, R14 ;  /* 0x000000061e067c2b */ /* 0x000fe2000800000e */
[----:B------:R-:W-:Y:S01]  /*1dc0*/  UMOV UR6, 0x75488a3f ;  /* 0x75488a3f00067882 */ /* 0x000fe20000000000 */
[----:B------:R-:W-:Y:S01]  /*1dd0*/  UMOV UR7, 0x3ef3b20a ;  /* 0x3ef3b20a00077882 */ /* 0x000fe20000000000 */
[----:B------:R-:W-:-:S05]  /*1de0*/  DADD R42, R42, R42 ;  /* 0x000000002a2a7229 */ /* 0x000fca000000002a */
[----:B------:R-:W-:Y:S01]  /*1df0*/  DFMA R6, R30, R6, UR6 ;  /* 0x000000061e067e2b */ /* 0x000fe20008000006 */
[----:B------:R-:W-:Y:S01]  /*1e00*/  UMOV UR6, 0xe4faecd5 ;  /* 0xe4faecd500067882 */ /* 0x000fe20000000000 */
[----:B------:R-:W-:Y:S01]  /*1e10*/  UMOV UR7, 0x3f1745cd ;  /* 0x3f1745cd00077882 */ /* 0x000fe20000000000 */
[----:B------:R-:W-:-:S05]  /*1e20*/  DFMA R42, R32, -R44, R42 ;  /* 0x8000002c202a722b */ /* 0x000fca000000002a */
[----:B------:R-:W-:Y:S01]  /*1e30*/  DFMA R6, R30, R6, UR6 ;  /* 0x000000061e067e2b */ /* 0x000fe20008000006 */
[----:B------:R-:W-:Y:S01]  /*1e40*/  UMOV UR6, 0x258a578b ;  /* 0x258a578b00067882 */ /* 0x000fe20000000000 */
[----:B------:R-:W-:Y:S01]  /*1e50*/  UMOV UR7, 0x3f3c71c7 ;  /* 0x3f3c71c700077882 */ /* 0x000fe20000000000 */
[----:B------:R-:W-:-:S05]  /*1e60*/  DMUL R42, R26, R42 ;  /* 0x0000002a1a2a7228 */ /* 0x000fca0000000000 */
[----:B------:R-:W-:Y:S01]  /*1e70*/  DFMA R6, R30, R6, UR6 ;  /* 0x000000061e067e2b */ /* 0x000fe20008000006 */
[----:B------:R-:W-:Y:S01]  /*1e80*/  UMOV UR6, 0x9242b910 ;  /* 0x9242b91000067882 */ /* 0x000fe20000000000 */
[----:B------:R-:W-:-:S03]  /*1e90*/  UMOV UR7, 0x3f624924 ;  /* 0x3f62492400077882 */ /* 0x000fc60000000000 */
[----:B------:R-:W-:Y:S02]  /*1ea0*/  VIADD R33, R43, 0x100000 ;  /* 0x001000002b217836 */ /* 0x000fe40000000000 */
[----:B------:R-:W-:Y:S01]  /*1eb0*/  IMAD.MOV.U32 R32, RZ, RZ, R42 ;  /* 0x000000ffff207224 */ /* 0x000fe200078e002a */
[----:B------:R-:W-:Y:S01]  /*1ec0*/  DFMA R6, R30, R6, UR6 ;  /* 0x000000061e067e2b */ /* 0x000fe20008000006 */
[----:B------:R-:W-:Y:S01]  /*1ed0*/  UMOV UR6, 0x99999dfb ;  /* 0x99999dfb00067882 */ /* 0x000fe20000000000 */
[----:B------:R-:W-:-:S06]  /*1ee0*/  UMOV UR7, 0x3f899999 ;  /* 0x3f89999900077882 */ /* 0x000fcc0000000000 */
[----:B------:R-:W-:Y:S01]  /*1ef0*/  DFMA R28, R30, R6, UR6 ;  /* 0x000000061e1c7e2b */ /* 0x000fe20008000006 */
[----:B------:R-:W-:Y:S01]  /*1f00*/  UMOV UR6, 0x55555555 ;  /* 0x5555555500067882 */ /* 0x000fe20000000000 */
[----:B------:R-:W-:Y:S01]  /*1f10*/  UMOV UR7, 0x3fb55555 ;  /* 0x3fb5555500077882 */ /* 0x000fe20000000000 */
[----:B------:R-:W-:-:S05]  /*1f20*/  DMUL R6, R44, R44 ;  /* 0x0000002c2c067228 */ /* 0x000fca0000000000 */
[----:B------:R-:W-:-:S08]  /*1f30*/  DFMA R14, R30, R28, UR6 ;  /* 0x000000061e0e7e2b */ /* 0x000fd0000800001c */
[----:B------:R-:W-:Y:S01]  /*1f40*/  DADD R24, -R14, UR6 ;  /* 0x000000060e187e29 */ /* 0x000fe20008000100 */
[----:B------:R-:W-:Y:S01]  /*1f50*/  UMOV UR6, 0xb9e7b0 ;  /* 0x00b9e7b000067882 */ /* 0x000fe20000000000 */
[----:B------:R-:W-:-:S06]  /*1f60*/  UMOV UR7, 0x3c46a4cb ;  /* 0x3c46a4cb00077882 */ /* 0x000fcc0000000000 */
[----:B------:R-:W-:Y:S02]  /*1f70*/  DFMA R28, R30, R28, R24 ;  /* 0x0000001c1e1c722b */ /* 0x000fe40000000018 */
[C---:B------:R-:W-:Y:S02]  /*1f80*/  DMUL R24, R44.reuse, R6 ;  /* 0x000000062c187228 */ /* 0x040fe40000000000 */
[----:B------:R-:W-:-:S04]  /*1f90*/  DFMA R30, R44, R44, -R6 ;  /* 0x0000002c2c1e722b */ /* 0x000fc80000000806 */
[----:B------:R-:W-:Y:S01]  /*1fa0*/  DADD R26, R28, -UR6 ;  /* 0x800000061c1a7e29 */ /* 0x000fe20008000000 */
[----:B------:R-:W-:Y:S01]  /*1fb0*/  UMOV UR6, 0x80000000 ;  /* 0x8000000000067882 */ /* 0x000fe20000000000 */
[C---:B------:R-:W-:Y:S01]  /*1fc0*/  DFMA R28, R44.reuse, R6, -R24 ;  /* 0x000000062c1c722b */ /* 0x040fe20000000818 */
[----:B------:R-:W-:Y:S01]  /*1fd0*/  UMOV UR7, 0x43300000 ;  /* 0x4330000000077882 */ /* 0x000fe20000000000 */
[----:B------:R-:W-:-:S04]  /*1fe0*/  DFMA R30, R44, R32, R30 ;  /* 0x000000202c1e722b */ /* 0x000fc8000000001e */
[----:B------:R-:W-:Y:S02]  /*1ff0*/  DADD R40, R14, R26 ;  /* 0x000000000e287229 */ /* 0x000fe4000000001a */
[----:B------:R-:W-:-:S06]  /*2000*/  DFMA R28, R42, R6, R28 ;  /* 0x000000062a1c722b */ /* 0x000fcc000000001c */
[----:B------:R-:W-:Y:S02]  /*2010*/  DMUL R6, R40, R24 ;  /* 0x0000001828067228 */ /* 0x000fe40000000000 */
[----:B------:R-:W-:Y:S02]  /*2020*/  DFMA R28, R44, R30, R28 ;  /* 0x0000001e2c1c722b */ /* 0x000fe4000000001c */
[----:B------:R-:W-:-:S04]  /*2030*/  DADD R30, R14, -R40 ;  /* 0x000000000e1e7229 */ /* 0x000fc80000000828 */
[----:B------:R-:W-:-:S04]  /*2040*/  DFMA R14, R40, R24, -R6 ;  /* 0x00000018280e722b */ /* 0x000fc80000000806 */
[----:B------:R-:W-:-:S04]  /*2050*/  DADD R30, R26, R30 ;  /* 0x000000001a1e7229 */ /* 0x000fc8000000001e */
[----:B------:R-:W-:-:S08]  /*2060*/  DFMA R14, R40, R28, R14 ;  /* 0x0000001c280e722b */ /* 0x000fd0000000000e */
[----:B------:R-:W-:-:S08]  /*2070*/  DFMA R30, R30, R24, R14 ;  /* 0x000000181e1e722b */ /* 0x000fd0000000000e */
[----:B------:R-:W-:-:S08]  /*2080*/  DADD R14, R6, R30 ;  /* 0x00000000060e7229 */ /* 0x000fd0000000001e */
[--C-:B------:R-:W-:Y:S02]  /*2090*/  DADD R24, R44, R14.reuse ;  /* 0x000000002c187229 */ /* 0x100fe4000000000e */
[----:B------:R-:W-:-:S06]  /*20a0*/  DADD R6, R6, -R14 ;  /* 0x0000000006067229 */ /* 0x000fcc000000080e */
[----:B------:R-:W-:Y:S02]  /*20b0*/  DADD R44, R44, -R24 ;  /* 0x000000002c2c7229 */ /* 0x000fe40000000818 */
[----:B------:R-:W-:-:S06]  /*20c0*/  DADD R6, R30, R6 ;  /* 0x000000001e067229 */ /* 0x000fcc0000000006 */
[----:B------:R-:W-:Y:S01]  /*20d0*/  DADD R44, R14, R44 ;  /* 0x000000000e2c7229 */ /* 0x000fe2000000002c */
[C---:B------:R-:W-:Y:S01]  /*20e0*/  IADD3 R14, PT, PT, R17.reuse, -0x3ff, RZ ;  /* 0xfffffc01110e7810 */ /* 0x040fe20007ffe0ff */
[----:B------:R-:W-:Y:S02]  /*20f0*/  @P1 VIADD R14, R17, 0xfffffc02 ;  /* 0xfffffc02110e1836 */ /* 0x000fe40000000000 */
[----:B------:R-:W-:-:S04]  /*2100*/  IMAD.MOV.U32 R15, RZ, RZ, 0x43300000 ;  /* 0x43300000ff0f7424 */ /* 0x000fc800078e00ff */
[----:B------:R-:W-:Y:S01]  /*2110*/  DADD R6, R6, R44 ;  /* 0x0000000006067229 */ /* 0x000fe2000000002c */
[----:B------:R-:W-:-:S06]  /*2120*/  LOP3.LUT R14, R14, 0x80000000, RZ, 0x3c, !PT ;  /* 0x800000000e0e7812 */ /* 0x000fcc00078e3cff */
[----:B------:R-:W-:Y:S01]  /*2130*/  DADD R14, R14, -UR6 ;  /* 0x800000060e0e7e29 */ /* 0x000fe20008000000 */
[----:B------:R-:W-:Y:S01]  /*2140*/  UMOV UR6, 0xfefa39ef ;  /* 0xfefa39ef00067882 */ /* 0x000fe20000000000 */
[----:B------:R-:W-:Y:S01]  /*2150*/  DADD R42, R42, R6 ;  /* 0x000000002a2a7229 */ /* 0x000fe20000000006 */
[----:B------:R-:W-:-:S07]  /*2160*/  UMOV UR7, 0x3fe62e42 ;  /* 0x3fe62e4200077882 */ /* 0x000fce0000000000 */
[----:B------:R-:W-:-:S08]  /*2170*/  DADD R26, R24, R42 ;  /* 0x00000000181a7229 */ /* 0x000fd0000000002a */
[--C-:B------:R-:W-:Y:S02]  /*2180*/  DFMA R6, R14, UR6, R26.reuse ;  /* 0x000000060e067c2b */ /* 0x100fe4000800001a */
[----:B------:R-:W-:-:S06]  /*2190*/  DADD R24, R24, -R26 ;  /* 0x0000000018187229 */ /* 0x000fcc000000081a */
[----:B------:R-:W-:Y:S02]  /*21a0*/  DFMA R28, R14, -UR6, R6 ;  /* 0x800000060e1c7c2b */ /* 0x000fe40008000006 */
[----:B------:R-:W-:-:S06]  /*21b0*/  DADD R24, R42, R24 ;  /* 0x000000002a187229 */ /* 0x000fcc0000000018 */
[----:B------:R-:W-:-:S08]  /*21c0*/  DADD R28, -R26, R28 ;  /* 0x000000001a1c7229 */ /* 0x000fd0000000011c */
[----:B------:R-:W-:-:S08]  /*21d0*/  DADD R24, R24, -R28 ;  /* 0x0000000018187229 */ /* 0x000fd0000000081c */
[----:B------:R-:W-:-:S08]  /*21e0*/  DFMA R24, R14, UR8, R24 ;  /* 0x000000080e187c2b */ /* 0x000fd00008000018 */
[----:B------:R-:W-:-:S08]  /*21f0*/  DADD R14, R6, R24 ;  /* 0x00000000060e7229 */ /* 0x000fd00000000018 */
[----:B------:R-:W-:Y:S02]  /*2200*/  DADD R26, R6, -R14 ;  /* 0x00000000061a7229 */ /* 0x000fe4000000080e */
[----:B------:R-:W-:-:S06]  /*2210*/  DMUL R6, R14, 2 ;  /* 0x400000000e067828 */ /* 0x000fcc0000000000 */
[----:B------:R-:W-:Y:S02]  /*2220*/  DADD R26, R24, R26 ;  /* 0x00000000181a7229 */ /* 0x000fe4000000001a */
[----:B------:R-:W-:Y:S01]  /*2230*/  DFMA R14, R14, 2, -R6 ;  /* 0x400000000e0e782b */ /* 0x000fe20000000806 */
[----:B------:R-:W-:Y:S01]  /*2240*/  MOV R24, 0x652b82fe ;  /* 0x652b82fe00187802 */ /* 0x000fe20000000f00 */
[----:B------:R-:W-:-:S06]  /*2250*/  IMAD.MOV.U32 R25, RZ, RZ, 0x3ff71547 ;  /* 0x3ff71547ff197424 */ /* 0x000fcc00078e00ff */
[----:B------:R-:W-:-:S08]  /*2260*/  DFMA R26, R26, 2, R14 ;  /* 0x400000001a1a782b */ /* 0x000fd0000000000e */
[----:B------:R-:W-:-:S08]  /*2270*/  DADD R14, R6, R26 ;  /* 0x00000000060e7229 */ /* 0x000fd0000000001a */
[----:B------:R-:W-:Y:S02]  /*2280*/  DFMA R24, R14, R24, 6.75539944105574400000e+15 ;  /* 0x433800000e18742b */ /* 0x000fe40000000018 */
[----:B------:R-:W-:Y:S01]  /*2290*/  FSETP.GEU.AND P0, PT, |R15|, 4.1917929649353027344, PT ;  /* 0x4086232b0f00780b */ /* 0x000fe20003f0e200 */
[----:B------:R-:W-:-:S05]  /*22a0*/  DADD R6, R6, -R14 ;  /* 0x0000000006067229 */ /* 0x000fca000000080e */
[----:B------:R-:W-:-:S03]  /*22b0*/  DADD R28, R24, -6.75539944105574400000e+15 ;  /* 0xc3380000181c7429 */ /* 0x000fc60000000000 */
[----:B------:R-:W-:-:S05]  /*22c0*/  DADD R26, R26, R6 ;  /* 0x000000001a1a7229 */ /* 0x000fca0000000006 */
[----:B------:R-:W-:Y:S01]  /*22d0*/  DFMA R30, R28, -UR6, R14 ;  /* 0x800000061c1e7c2b */ /* 0x000fe2000800000e */
[----:B------:R-:W-:Y:S01]  /*22e0*/  UMOV UR6, 0x3b39803f ;  /* 0x3b39803f00067882 */ /* 0x000fe20000000000 */
[----:B------:R-:W-:-:S06]  /*22f0*/  UMOV UR7, 0x3c7abc9e ;  /* 0x3c7abc9e00077882 */ /* 0x000fcc0000000000 */
[----:B------:R-:W-:Y:S01]  /*2300*/  DFMA R28, R28, -UR6, R30 ;  /* 0x800000061c1c7c2b */ /* 0x000fe2000800001e */
[----:B------:R-:W-:Y:S01]  /*2310*/  UMOV UR6, 0x69ce2bdf ;  /* 0x69ce2bdf00067882 */ /* 0x000fe20000000000 */
[----:B------:R-:W-:Y:S01]  /*2320*/  IMAD.MOV.U32 R30, RZ, RZ, -0x35dec16 ;  /* 0xfca213eaff1e7424 */ /* 0x000fe200078e00ff */
[----:B------:R-:W-:Y:S01]  /*2330*/  MOV R31, 0x3e928af3 ;  /* 0x3e928af3001f7802 */ /* 0x000fe20000000f00 */
[----:B------:R-:W-:-:S05]  /*2340*/  UMOV UR7, 0x3e5ade15 ;  /* 0x3e5ade1500077882 */ /* 0x000fca0000000000 */
[----:B------:R-:W-:Y:S01]  /*2350*/  DFMA R30, R28, UR6, R30 ;  /* 0x000000061c1e7c2b */ /* 0x000fe2000800001e */
[----:B------:R-:W-:Y:S01]  /*2360*/  UMOV UR6, 0x62401315 ;  /* 0x6240131500067882 */ /* 0x000fe20000000000 */
[----:B------:R-:W-:-:S06]  /*2370*/  UMOV UR7, 0x3ec71dee ;  /* 0x3ec71dee00077882 */ /* 0x000fcc0000000000 */
[----:B------:R-:W-:Y:S01]  /*2380*/  DFMA R30, R28, R30, UR6 ;  /* 0x000000061c1e7e2b */ /* 0x000fe2000800001e */
        /* <DEDUP_REMOVED lines=20> */
[----:B------:R-:W-:-:S08]  /*24d0*/  DFMA R30, R28, R30, UR6 ;  /* 0x000000061c1e7e2b */ /* 0x000fd0000800001e */
[----:B------:R-:W-:-:S08]  /*24e0*/  DFMA R30, R28, R30, 1 ;  /* 0x3ff000001c1e742b */ /* 0x000fd0000000001e */
[----:B------:R-:W-:-:S10]  /*24f0*/  DFMA R28, R28, R30, 1 ;  /* 0x3ff000001c1c742b */ /* 0x000fd4000000001e */
[----:B------:R-:W-:Y:S02]  /*2500*/  IMAD R7, R24, 0x100000, R29 ;  /* 0x0010000018077824 */ /* 0x000fe400078e021d */
[----:B------:R-:W-:Y:S01]  /*2510*/  IMAD.MOV.U32 R6, RZ, RZ, R28 ;  /* 0x000000ffff067224 */ /* 0x000fe200078e001c */
[----:B------:R-:W-:Y:S06]  /*2520*/  @!P0 BRA `(.L_x_23) ;  /* 0x0000000000348947 */ /* 0x000fec0003800000 */
[----:B------:R-:W-:Y:S01]  /*2530*/  FSETP.GEU.AND P1, PT, |R15|, 4.2275390625, PT ;  /* 0x408748000f00780b */ /* 0x000fe20003f2e200 */
[C---:B------:R-:W-:Y:S02]  /*2540*/  DADD R6, R14.reuse, +INF ;  /* 0x7ff000000e067429 */ /* 0x040fe40000000000 */
[----:B------:R-:W-:-:S08]  /*2550*/  DSETP.GEU.AND P0, PT, R14, RZ, PT ;  /* 0x000000ff0e00722a */ /* 0x000fd00003f0e000 */
[----:B------:R-:W-:Y:S02]  /*2560*/  FSEL R6, R6, RZ, P0 ;  /* 0x000000ff06067208 */ /* 0x000fe40000000000 */
[----:B------:R-:W-:Y:S01]  /*2570*/  FSEL R7, R7, RZ, P0 ;  /* 0x000000ff07077208 */ /* 0x000fe20000000000 */
[----:B------:R-:W-:Y:S06]  /*2580*/  @P1 BRA `(.L_x_23) ;  /* 0x00000000001c1947 */ /* 0x000fec0003800000 */
[----:B------:R-:W-:-:S04]  /*2590*/  LEA.HI R6, R24, R24, RZ, 0x1 ;  /* 0x0000001818067211 */ /* 0x000fc800078f08ff */
[----:B------:R-:W-:-:S04]  /*25a0*/  SHF.R.S32.HI R7, RZ, 0x1, R6 ;  /* 0x00000001ff077819 */ /* 0x000fc80000011406 */
[----:B------:R-:W-:Y:S01]  /*25b0*/  IADD3 R6, PT, PT, R24, -R7, RZ ;  /* 0x8000000718067210 */ /* 0x000fe20007ffe0ff */
[----:B------:R-:W-:-:S03]  /*25c0*/  IMAD R29, R7, 0x100000, R29 ;  /* 0x00100000071d7824 */ /* 0x000fc600078e021d */
[----:B------:R-:W-:Y:S01]  /*25d0*/  LEA R7, R6, 0x3ff00000, 0x14 ;  /* 0x3ff0000006077811 */ /* 0x000fe200078ea0ff */
[----:B------:R-:W-:-:S06]  /*25e0*/  IMAD.MOV.U32 R6, RZ, RZ, RZ ;  /* 0x000000ffff067224 */ /* 0x000fcc00078e00ff */
[----:B------:R-:W-:-:S11]  /*25f0*/  DMUL R6, R28, R6 ;  /* 0x000000061c067228 */ /* 0x000fd60000000000 */
.L_x_23:
[----:B------:R-:W-:Y:S02]  /*2600*/  DFMA R26, R26, R6, R6 ;  /* 0x000000061a1a722b */ /* 0x000fe40000000006 */
[----:B------:R-:W-:-:S08]  /*2610*/  DSETP.NEU.AND P0, PT, |R6|, +INF , PT ;  /* 0x7ff000000600742a */ /* 0x000fd00003f0d200 */
[----:B------:R-:W-:Y:S02]  /*2620*/  FSEL R14, R6, R26, !P0 ;  /* 0x0000001a060e7208 */ /* 0x000fe40004000000 */
[----:B------:R-:W-:Y:S01]  /*2630*/  FSEL R15, R7, R27, !P0 ;  /* 0x0000001b070f7208 */ /* 0x000fe20004000000 */
[----:B------:R-:W-:Y:S01]  /*2640*/  IMAD.MOV.U32 R7, RZ, RZ, 0x0 ;  /* 0x00000000ff077424 */ /* 0x000fe200078e00ff */
[----:B------:R-:W-:-:S04]  /*2650*/  MOV R6, R0 ;  /* 0x0000000000067202 */ /* 0x000fc80000000f00 */
[----:B------:R-:W-:Y:S05]  /*2660*/  RET.REL.NODEC R6 `(_Z5comUVPfS_S_S_S_dddddii) ;  /* 0xffffffd806647950 */ /* 0x000fea0003c3ffff */
.L_x_24:
        /* <DEDUP_REMOVED lines=9> */
.L_x_68:


//--------------------- .text._Z6copyUVPfS_S_S_ii --------------------------
	.section	.text._Z6copyUVPfS_S_S_ii,"ax",@progbits
	.align	128
        .global         _Z6copyUVPfS_S_S_ii
        .type           _Z6copyUVPfS_S_S_ii,@function
        .size           _Z6copyUVPfS_S_S_ii,(.L_x_76 - _Z6copyUVPfS_S_S_ii)
        .other          _Z6copyUVPfS_S_S_ii,@"STO_CUDA_ENTRY STV_DEFAULT"
_Z6copyUVPfS_S_S_ii:
.text._Z6copyUVPfS_S_S_ii:
        /* <DEDUP_REMOVED lines=9> */
[----:B0-----:R-:W0:Y:S02]  /*0090*/  MUFU.RCP R4, R4 ;  /* 0x0000000400047308 */ /* 0x001e240000001000 */
[----:B0-----:R-:W-:Y:S01]  /*00a0*/  VIADD R2, R4, 0xffffffe ;  /* 0x0ffffffe04027836 */ /* 0x001fe20000000000 */
[----:B------:R-:W-:-:S05]  /*00b0*/  IABS R4, R0 ;  /* 0x0000000000047213 */ /* 0x000fca0000000000 */
[----:B------:R0:W2:Y:S02]  /*00c0*/  F2I.FTZ.U32.TRUNC.NTZ R3, R2 ;  /* 0x0000000200037305 */ /* 0x0000a4000021f000 */
[----:B0-----:R-:W-:Y:S01]  /*00d0*/  IMAD.MOV.U32 R2, RZ, RZ, RZ ;  /* 0x000000ffff027224 */ /* 0x001fe200078e00ff */
[----:B--2---:R-:W-:-:S05]  /*00e0*/  IADD3 R6, PT, PT, RZ, -R3, RZ ;  /* 0x80000003ff067210 */ /* 0x004fca0007ffe0ff */
        /* <DEDUP_REMOVED lines=17> */
[----:B------:R-:W-:-:S04]  /*0200*/  LOP3.LUT R2, R3, R2, R9, 0xfe, !PT ;  /* 0x0000000203027212 */ /* 0x000fc800078efe09 */
[----:B------:R-:W-:-:S04]  /*0210*/  ISETP.GE.AND P0, PT, R2, RZ, PT ;  /* 0x000000ff0200720c */ /* 0x000fc80003f06270 */
[----:B-1----:R-:W-:-:S13]  /*0220*/  ISETP.GE.OR P0, PT, R3, UR4, !P0 ;  /* 0x0000000403007c0c */ /* 0x002fda000c706670 */
[----:B------:R-:W-:Y:S05]  /*0230*/  @P0 EXIT ;  /* 0x000000000000094d */ /* 0x000fea0003800000 */
[----:B------:R-:W0:Y:S01]  /*0240*/  LDC.64 R2, c[0x0][0x380] ;  /* 0x0000e000ff027b82 */ /* 0x000e220000000a00 */
[----:B------:R-:W1:Y:S07]  /*0250*/  LDCU.64 UR4, c[0x0][0x358] ;  /* 0x00006b00ff0477ac */ /* 0x000e6e0008000a00 */
[----:B------:R-:W2:Y:S08]  /*0260*/  LDC.64 R4, c[0x0][0x390] ;  /* 0x0000e400ff047b82 */ /* 0x000eb00000000a00 */
[----:B------:R-:W3:Y:S01]  /*0270*/  LDC.64 R6, c[0x0][0x388] ;  /* 0x0000e200ff067b82 */ /* 0x000ee20000000a00 */
[----:B0-----:R-:W-:-:S07]  /*0280*/  IMAD.WIDE R2, R0, 0x4, R2 ;  /* 0x0000000400027825 */ /* 0x001fce00078e0202 */
[----:B------:R-:W0:Y:S01]  /*0290*/  LDC.64 R8, c[0x0][0x398] ;  /* 0x0000e600ff087b82 */ /* 0x000e220000000a00 */
[----:B-1----:R-:W4:Y:S01]  /*02a0*/  LDG.E R3, desc[UR4][R2.64] ;  /* 0x0000000402037981 */ /* 0x002f22000c1e1900 */
[----:B--2---:R-:W-:-:S04]  /*02b0*/  IMAD.WIDE R4, R0, 0x4, R4 ;  /* 0x0000000400047825 */ /* 0x004fc800078e0204 */
[C---:B---3--:R-:W-:Y:S01]  /*02c0*/  IMAD.WIDE R6, R0.reuse, 0x4, R6 ;  /* 0x0000000400067825 */ /* 0x048fe200078e0206 */
[----:B----4-:R-:W-:Y:S05]  /*02d0*/  STG.E desc[UR4][R4.64], R3 ;  /* 0x0000000304007986 */ /* 0x010fea000c101904 */
[----:B------:R-:W2:Y:S01]  /*02e0*/  LDG.E R7, desc[UR4][R6.64] ;  /* 0x0000000406077981 */ /* 0x000ea2000c1e1900 */
[----:B0-----:R-:W-:-:S05]  /*02f0*/  IMAD.WIDE R8, R0, 0x4, R8 ;  /* 0x0000000400087825 */ /* 0x001fca00078e0208 */
[----:B--2---:R-:W-:Y:S01]  /*0300*/  STG.E desc[UR4][R8.64], R7 ;  /* 0x0000000708007986 */ /* 0x004fe2000c101904 */
[----:B------:R-:W-:Y:S05]  /*0310*/  EXIT ;  /* 0x000000000000794d */ /* 0x000fea0003800000 */
.L_x_25:
        /* <DEDUP_REMOVED lines=14> */
.L_x_76:


//--------------------- .text._Z5copyPPfS_ii      --------------------------
	.section	.text._Z5copyPPfS_ii,"ax",@progbits
	.align	128
        .global         _Z5copyPPfS_ii
        .type           _Z5copyPPfS_ii,@function
        .size           _Z5copyPPfS_ii,(.L_x_77 - _Z5copyPPfS_ii)
        .other          _Z5copyPPfS_ii,@"STO_CUDA_ENTRY STV_DEFAULT"
_Z5copyPPfS_ii:
.text._Z5copyPPfS_ii:
[----:B------:R-:W-:Y:S01]  /*0000*/  LDC R1, c[0x0][0x37c] ;  /* 0x0000df00ff017b82 */ /* 0x000fe20000000800 */
[----:B------:R-:W0:Y:S07]  /*0010*/  S2R R0, SR_TID.X ;  /* 0x0000000000007919 */ /* 0x000e2e0000002100 */
[----:B------:R-:W0:Y:S01]  /*0020*/  S2UR UR6, SR_CTAID.X ;  /* 0x00000000000679c3 */ /* 0x000e220000002500 */
[----:B------:R-:W1:Y:S07]  /*0030*/  LDCU.64 UR4, c[0x0][0x358] ;  /* 0x00006b00ff0477ac */ /* 0x000e6e0008000a00 */
[----:B------:R-:W0:Y:S08]  /*0040*/  LDC R7, c[0x0][0x360] ;  /* 0x0000d800ff077b82 */ /* 0x000e300000000800 */
[----:B------:R-:W2:Y:S08]  /*0050*/  LDC.64 R2, c[0x0][0x380] ;  /* 0x0000e000ff027b82 */ /* 0x000eb00000000a00 */
[----:B------:R-:W3:Y:S01]  /*0060*/  LDC.64 R4, c[0x0][0x388] ;  /* 0x0000e200ff047b82 */ /* 0x000ee20000000a00 */
[----:B0-----:R-:W-:-:S04]  /*0070*/  IMAD R7, R7, UR6, R0 ;  /* 0x0000000607077c24 */ /* 0x001fc8000f8e0200 */
[----:B--2---:R-:W-:-:S06]  /*0080*/  IMAD.WIDE R2, R7, 0x4, R2 ;  /* 0x0000000407027825 */ /* 0x004fcc00078e0202 */
[----:B-1----:R-:W2:Y:S01]  /*0090*/  LDG.E R3, desc[UR4][R2.64] ;  /* 0x0000000402037981 */ /* 0x002ea2000c1e1900 */
[----:B---3--:R-:W-:-:S05]  /*00a0*/  IMAD.WIDE R4, R7, 0x4, R4 ;  /* 0x0000000407047825 */ /* 0x008fca00078e0204 */
[----:B--2---:R-:W-:Y:S01]  /*00b0*/  STG.E desc[UR4][R4.64], R3 ;  /* 0x0000000304007986 */ /* 0x004fe2000c101904 */
[----:B------:R-:W-:Y:S05]  /*00c0*/  EXIT ;  /* 0x000000000000794d */ /* 0x000fea0003800000 */
.L_x_26:
        /* <DEDUP_REMOVED lines=11> */
.L_x_77:


//--------------------- .text._Z8boundryPPfii     --------------------------
	.section	.text._Z8boundryPPfii,"ax",@progbits
	.align	128
        .global         _Z8boundryPPfii
        .type           _Z8boundryPPfii,@function
        .size           _Z8boundryPPfii,(.L_x_78 - _Z8boundryPPfii)
        .other          _Z8boundryPPfii,@"STO_CUDA_ENTRY STV_DEFAULT"
_Z8boundryPPfii:
.text._Z8boundryPPfii:
        /* <DEDUP_REMOVED lines=31> */
[----:B------:R-:W-:-:S04]  /*01f0*/  @!P2 LOP3.LUT R3, RZ, R0, RZ, 0x33, !PT ;  /* 0x00000000ff03a212 */ /* 0x000fc800078e33ff */
[C---:B--2---:R-:W-:Y:S01]  /*0200*/  ISETP.GE.AND P0, PT, R3.reuse, UR5, PT ;  /* 0x0000000503007c0c */ /* 0x044fe2000bf06270 */
[----:B------:R-:W-:-:S03]  /*0210*/  IMAD R9, R3, R0, RZ ;  /* 0x0000000003097224 */ /* 0x000fc600078e02ff */
[----:B------:R-:W-:Y:S01]  /*0220*/  ISETP.LT.OR P0, PT, R3, RZ, P0 ;  /* 0x000000ff0300720c */ /* 0x000fe20000701670 */
[----:B------:R-:W-:-:S05]  /*0230*/  IMAD.IADD R11, R5, 0x1, -R9 ;  /* 0x00000001050b7824 */ /* 0x000fca00078e0a09 */
[----:B------:R-:W-:-:S04]  /*0240*/  LOP3.LUT R2, R11, R0, RZ, 0xfc, !PT ;  /* 0x000000000b027212 */ /* 0x000fc800078efcff */
[----:B------:R-:W-:-:S03]  /*0250*/  ISETP.GE.AND P1, PT, R2, RZ, PT ;  /* 0x000000ff0200720c */ /* 0x000fc60003f26270 */
[----:B---3--:R-:W-:Y:S10]  /*0260*/  @P0 BRA `(.L_x_28) ;  /* 0x0000000000200947 */ /* 0x008ff40003800000 */
[----:B------:R-:W0:Y:S01]  /*0270*/  LDC.64 R4, c[0x0][0x380] ;  /* 0x0000e000ff047b82 */ /* 0x000e220000000a00 */
[----:B------:R-:W-:-:S05]  /*0280*/  IADD3 R3, PT, PT, R9, R0, RZ ;  /* 0x0000000009037210 */ /* 0x000fca0007ffe0ff */
[----:B0-----:R-:W-:-:S05]  /*0290*/  IMAD.WIDE R2, R3, 0x4, R4 ;  /* 0x0000000403027825 */ /* 0x001fca00078e0204 */
[----:B------:R-:W2:Y:S01]  /*02a0*/  LDG.E R7, desc[UR6][R2.64+-0x8] ;  /* 0xfffff80602077981 */ /* 0x000ea2000c1e1900 */
[----:B------:R-:W-:-:S03]  /*02b0*/  IMAD.WIDE R4, R9, 0x4, R4 ;  /* 0x0000000409047825 */ /* 0x000fc600078e0204 */
[----:B--2---:R0:W-:Y:S04]  /*02c0*/  STG.E desc[UR6][R2.64+-0x4], R7 ;  /* 0xfffffc0702007986 */ /* 0x0041e8000c101906 */
[----:B------:R-:W2:Y:S04]  /*02d0*/  LDG.E R9, desc[UR6][R4.64+0x4] ;  /* 0x0000040604097981 */ /* 0x000ea8000c1e1900 */
[----:B--2---:R0:W-:Y:S02]  /*02e0*/  STG.E desc[UR6][R4.64], R9 ;  /* 0x0000000904007986 */ /* 0x0041e4000c101906 */
.L_x_28:
[----:B------:R-:W-:Y:S05]  /*02f0*/  BSYNC.RECONVERGENT B0 ;  /* 0x0000000000007941 */ /* 0x000fea0003800200 */
.L_x_27:
[----:B------:R-:W-:Y:S05]  /*0300*/  @!P1 EXIT ;  /* 0x000000000000994d */ /* 0x000fea0003800000 */
[----:B0-----:R-:W0:Y:S01]  /*0310*/  LDC.64 R4, c[0x0][0x380] ;  /* 0x0000e000ff047b82 */ /* 0x001e220000000a00 */
[----:B------:R-:W-:-:S04]  /*0320*/  IMAD.IADD R3, R11, 0x1, R0 ;  /* 0x000000010b037824 */ /* 0x000fc800078e0200 */
[----:B0-----:R-:W-:-:S06]  /*0330*/  IMAD.WIDE R2, R3, 0x4, R4 ;  /* 0x0000000403027825 */ /* 0x001fcc00078e0204 */
[----:B------:R-:W2:Y:S01]  /*0340*/  LDG.E R3, desc[UR6][R2.64] ;  /* 0x0000000602037981 */ /* 0x000ea2000c1e1900 */
[----:B------:R-:W-:Y:S01]  /*0350*/  UIADD3 UR4, UPT, UPT, UR5, -0x1, URZ ;  /* 0xffffffff05047890 */ /* 0x000fe2000fffe0ff */
[----:B------:R-:W-:-:S05]  /*0360*/  IMAD.WIDE R4, R11, 0x4, R4 ;  /* 0x000000040b047825 */ /* 0x000fca00078e0204 */
[----:B------:R-:W-:-:S04]  /*0370*/  IMAD R7, R0, UR4, RZ ;  /* 0x0000000400077c24 */ /* 0x000fc8000f8e02ff */
[----:B------:R-:W-:Y:S01]  /*0380*/  IMAD.WIDE R6, R7, 0x4, R4 ;  /* 0x0000000407067825 */ /* 0x000fe200078e0204 */
[----:B--2---:R-:W-:Y:S04]  /*0390*/  STG.E desc[UR6][R4.64], R3 ;  /* 0x0000000304007986 */ /* 0x004fe8000c101906 */
[----:B------:R-:W-:Y:S01]  /*03a0*/  STG.E desc[UR6][R6.64], RZ ;  /* 0x000000ff06007986 */ /* 0x000fe2000c101906 */
[----:B------:R-:W-:Y:S05]  /*03b0*/  EXIT ;  /* 0x000000000000794d */ /* 0x000fea0003800000 */
.L_x_29:
        /* <DEDUP_REMOVED lines=12> */
.L_x_78:


//--------------------- .text._Z4comPPfS_S_iiddd  --------------------------
	.section	.text._Z4comPPfS_S_iiddd,"ax",@progbits
	.align	128
        .global         _Z4comPPfS_S_iiddd
        .type           _Z4comPPfS_S_iiddd,@function
        .size           _Z4comPPfS_S_iiddd,(.L_x_70 - _Z4comPPfS_S_iiddd)
        .other          _Z4comPPfS_S_iiddd,@"STO_CUDA_ENTRY STV_DEFAULT"
_Z4comPPfS_S_iiddd:
.text._Z4comPPfS_S_iiddd:
        /* <DEDUP_REMOVED lines=18> */
[----:B------:R-:W-:-:S04]  /*0120*/  IMAD.HI.U32 R5, R5, R0, RZ ;  /* 0x0000000005057227 */ /* 0x000fc800078e00ff */
[----:B------:R-:W-:-:S04]  /*0130*/  IMAD.MOV R6, RZ, RZ, -R5 ;  /* 0x000000ffff067224 */ /* 0x000fc800078e0a05 */
[----:B------:R-:W-:-:S05]  /*0140*/  IMAD R0, R9, R6, R0 ;  /* 0x0000000609007224 */ /* 0x000fca00078e0200 */
        /* <DEDUP_REMOVED lines=8> */
[----:B------:R-:W-:Y:S01]  /*01d0*/  @!P2 IMAD.MOV R5, RZ, RZ, -R5 ;  /* 0x000000ffff05a224 */ /* 0x000fe200078e0a05 */
[----:B------:R-:W-:-:S05]  /*01e0*/  @!P1 LOP3.LUT R5, RZ, R3, RZ, 0x33, !PT ;  /* 0x00000003ff059212 */ /* 0x000fca00078e33ff */
[----:B------:R-:W-:-:S04]  /*01f0*/  IMAD.MOV R0, RZ, RZ, -R5 ;  /* 0x000000ffff007224 */ /* 0x000fc800078e0a05 */
[C---:B------:R-:W-:Y:S02]  /*0200*/  IMAD R9, R3.reuse, R0, R2 ;  /* 0x0000000003097224 */ /* 0x040fe400078e0202 */
[----:B------:R-:W-:-:S05]  /*0210*/  VIADD R0, R3, 0xffffffff ;  /* 0xffffffff03007836 */ /* 0x000fca0000000000 */
[----:B------:R-:W-:Y:S02]  /*0220*/  ISETP.GE.AND P0, PT, R9, R0, PT ;  /* 0x000000000900720c */ /* 0x000fe40003f06270 */
[C---:B------:R-:W-:Y:S02]  /*0230*/  VIMNMX R0, PT, PT, R5.reuse, R9, PT ;  /* 0x0000000905007248 */ /* 0x040fe40003fe0100 */
[----:B------:R-:W-:-:S04]  /*0240*/  ISETP.GE.OR P0, PT, R5, UR4, P0 ;  /* 0x0000000405007c0c */ /* 0x000fc80008706670 */
[----:B------:R-:W-:-:S13]  /*0250*/  ISETP.LT.OR P0, PT, R0, 0x1, P0 ;  /* 0x000000010000780c */ /* 0x000fda0000701670 */
[----:B------:R-:W-:Y:S05]  /*0260*/  @P0 EXIT ;  /* 0x000000000000094d */ /* 0x000fea0003800000 */
[----:B------:R-:W0:Y:S01]  /*0270*/  LDC.64 R10, c[0x0][0x388] ;  /* 0x0000e200ff0a7b82 */ /* 0x000e220000000a00 */
[--C-:B------:R-:W-:Y:S01]  /*0280*/  IMAD R0, R5, R3, R3.reuse ;  /* 0x0000000305007224 */ /* 0x100fe200078e0203 */
[----:B------:R-:W1:Y:S01]  /*0290*/  LDCU.64 UR4, c[0x0][0x358] ;  /* 0x00006b00ff0477ac */ /* 0x000e620008000a00 */
[----:B------:R-:W-:-:S04]  /*02a0*/  IMAD.MOV R5, RZ, RZ, -R3 ;  /* 0x000000ffff057224 */ /* 0x000fc800078e0a03 */
[----:B------:R-:W-:Y:S01]  /*02b0*/  IMAD R0, R5, 0x2, R0 ;  /* 0x0000000205007824 */ /* 0x000fe200078e0200 */
[----:B------:R-:W2:Y:S03]  /*02c0*/  LDC.64 R14, c[0x0][0x390] ;  /* 0x0000e400ff0e7b82 */ /* 0x000ea60000000a00 */
[----:B------:R-:W-:-:S05]  /*02d0*/  IMAD.IADD R5, R9, 0x1, R0 ;  /* 0x0000000109057824 */ /* 0x000fca00078e0200 */
[----:B------:R-:W3:Y:S01]  /*02e0*/  LDC.64 R16, c[0x0][0x3a8] ;  /* 0x0000ea00ff107b82 */ /* 0x000ee20000000a00 */
[----:B0-----:R-:W-:-:S04]  /*02f0*/  IMAD.WIDE R6, R2, 0x4, R10 ;  /* 0x0000000402067825 */ /* 0x001fc800078e020a */
[----:B------:R-:W-:Y:S01]  /*0300*/  IMAD.WIDE R10, R5, 0x4, R10 ;  /* 0x00000004050a7825 */ /* 0x000fe200078e020a */
[----:B-1----:R-:W4:Y:S02]  /*0310*/  LDG.E R0, desc[UR4][R6.64+0x4] ;  /* 0x0000040406007981 */ /* 0x002f24000c1e1900 */
[----:B------:R-:W0:Y:S01]  /*0320*/  LDC.64 R4, c[0x0][0x3a0] ;  /* 0x0000e800ff047b82 */ /* 0x000e220000000a00 */
[----:B------:R-:W-:Y:S01]  /*0330*/  IMAD.WIDE R8, R3, 0x4, R6 ;  /* 0x0000000403087825 */ /* 0x000fe200078e0206 */
[----:B------:R3:W4:Y:S04]  /*0340*/  LDG.E R19, desc[UR4][R6.64+-0x4] ;  /* 0xfffffc0406137981 */ /* 0x000728000c1e1900 */
[----:B------:R-:W4:Y:S04]  /*0350*/  LDG.E R11, desc[UR4][R10.64] ;  /* 0x000000040a0b7981 */ /* 0x000f28000c1e1900 */
[----:B------:R-:W4:Y:S01]  /*0360*/  LDG.E R8, desc[UR4][R8.64] ;  /* 0x0000000408087981 */ /* 0x000f22000c1e1900 */
[----:B--2---:R-:W-:-:S05]  /*0370*/  IMAD.WIDE R14, R2, 0x4, R14 ;  /* 0x00000004020e7825 */ /* 0x004fca00078e020e */
[----:B------:R1:W5:Y:S01]  /*0380*/  LDG.E R3, desc[UR4][R14.64] ;  /* 0x000000040e037981 */ /* 0x000362000c1e1900 */
[----:B---3--:R-:W-:Y:S02]  /*0390*/  DMUL R6, R16, R16 ;  /* 0x0000001010067228 */ /* 0x008fe40000000000 */
[----:B0-----:R-:W-:Y:S01]  /*03a0*/  DADD R26, -RZ, |R4| ;  /* 0x00000000ff1a7229 */ /* 0x001fe20000000504 */
[----:B----4-:R-:W-:Y:S01]  /*03b0*/  FADD R12, R8, R11 ;  /* 0x0000000b080c7221 */ /* 0x010fe20000000000 */
[----:B------:R-:W-:-:S05]  /*03c0*/  FADD R8, R0, R19 ;  /* 0x0000001300087221 */ /* 0x000fca0000000000 */
[----:B------:R-:W0:Y:S01]  /*03d0*/  F2F.F64.F32 R12, R12 ;  /* 0x0000000c000c7310 */ /* 0x000e220000201800 */
[----:B------:R-:W-:-:S07]  /*03e0*/  DMUL R10, R4, R4 ;  /* 0x00000004040a7228 */ /* 0x000fce0000000000 */
[----:B------:R-:W2:Y:S01]  /*03f0*/  F2F.F64.F32 R8, R8 ;  /* 0x0000000800087310 */ /* 0x000ea20000201800 */
[----:B0-----:R-:W-:Y:S01]  /*0400*/  DMUL R10, R10, R12 ;  /* 0x0000000c0a0a7228 */ /* 0x001fe20000000000 */
[----:B------:R-:W-:-:S07]  /*0410*/  MOV R0, 0x440 ;  /* 0x0000044000007802 */ /* 0x000fce0000000f00 */
[----:B-12---:R-:W-:-:S11]  /*0420*/  DFMA R4, R6, R8, R10 ;  /* 0x000000080604722b */ /* 0x006fd6000000000a */
[----:B-----5:R-:W-:Y:S05]  /*0430*/  CALL.REL.NOINC `($_Z4comPPfS_S_iiddd$__internal_accurate_pow) ;  /* 0x0000000800907944 */ /* 0x020fea0003c00000 */
[----:B------:R-:W0:Y:S01]  /*0440*/  LDC.64 R8, c[0x0][0x3a0] ;  /* 0x0000e800ff087b82 */ /* 0x000e220000000a00 */
[----:B------:R-:W1:Y:S02]  /*0450*/  LDCU.64 UR6, c[0x0][0x3a8] ;  /* 0x00007500ff0677ac */ /* 0x000e640008000a00 */
[----:B-1----:R-:W-:Y:S02]  /*0460*/  DADD R26, -RZ, |UR6| ;  /* 0x40000006ff1a7e29 */ /* 0x002fe40008000100 */
[C---:B0-----:R-:W-:Y:S02]  /*0470*/  DADD R6, R8.reuse, 2 ;  /* 0x4000000008067429 */ /* 0x041fe40000000000 */
[C---:B------:R-:W-:Y:S02]  /*0480*/  DSETP.NEU.AND P1, PT, R8.reuse, RZ, PT ;  /* 0x000000ff0800722a */ /* 0x040fe40003f2d000 */
[----:B------:R-:W-:-:S06]  /*0490*/  DSETP.NEU.AND P0, PT, R8, 1, PT ;  /* 0x3ff000000800742a */ /* 0x000fcc0003f0d000 */
[----:B------:R-:W-:Y:S01]  /*04a0*/  LOP3.LUT R6, R7, 0x7ff00000, RZ, 0xc0, !PT ;  /* 0x7ff0000007067812 */ /* 0x000fe200078ec0ff */
[----:B------:R-:W-:-:S03]  /*04b0*/  IMAD.MOV.U32 R7, RZ, RZ, R11 ;  /* 0x000000ffff077224 */ /* 0x000fc600078e000b */
        /* <DEDUP_REMOVED lines=8> */
[----:B------:R-:W-:Y:S01]  /*0540*/  @!P1 MOV R6, 0x0 ;  /* 0x0000000000069802 */ /* 0x000fe20000000f00 */
[----:B------:R-:W-:-:S07]  /*0550*/  @!P1 IMAD.MOV.U32 R7, RZ, RZ, 0x7ff00000 ;  /* 0x7ff00000ff079424 */ /* 0x000fce00078e00ff */
.L_x_30:
[----:B------:R-:W-:Y:S02]  /*0560*/  FSEL R6, R6, RZ, P0 ;  /* 0x000000ff06067208 */ /* 0x000fe40000000000 */
[----:B------:R-:W-:Y:S02]  /*0570*/  FSEL R7, R7, 1.875, P0 ;  /* 0x3ff0000007077808 */ /* 0x000fe40000000000 */
[----:B------:R-:W-:-:S07]  /*0580*/  MOV R0, 0x5a0 ;  /* 0x000005a000007802 */ /* 0x000fce0000000f00 */
[----:B------:R-:W-:Y:S05]  /*0590*/  CALL.REL.NOINC `($_Z4comPPfS_S_iiddd$__internal_accurate_pow) ;  /* 0x0000000800387944 */ /* 0x000fea0003c00000 */
[----:B------:R-:W0:Y:S02]  /*05a0*/  LDC.64 R12, c[0x0][0x3a8] ;  /* 0x0000ea00ff0c7b82 */ /* 0x000e240000000a00 */
        /* <DEDUP_REMOVED lines=15> */
.L_x_31:
[----:B------:R-:W-:Y:S01]  /*06a0*/  FSEL R8, R8, RZ, P0 ;  /* 0x000000ff08087208 */ /* 0x000fe20000000000 */
[----:B------:R-:W-:Y:S01]  /*06b0*/  IMAD.MOV.U32 R12, RZ, RZ, 0x1 ;  /* 0x00000001ff0c7424 */ /* 0x000fe200078e00ff */
[----:B------:R-:W-:Y:S01]  /*06c0*/  FSEL R9, R9, 1.875, P0 ;  /* 0x3ff0000009097808 */ /* 0x000fe20000000000 */
[----:B------:R-:W0:Y:S01]  /*06d0*/  F2F.F64.F32 R16, R3 ;  /* 0x0000000300107310 */ /* 0x000e220000201800 */
[----:B------:R-:W-:Y:S04]  /*06e0*/  BSSY.RECONVERGENT B0, `(.L_x_32) ;  /* 0x0000016000007945 */ /* 0x000fe80003800200 */
[----:B------:R-:W-:-:S08]  /*06f0*/  DADD R10, R6, R8 ;  /* 0x00000000060a7229 */ /* 0x000fd00000000008 */
[----:B------:R-:W-:Y:S02]  /*0700*/  DADD R10, R10, R10 ;  /* 0x000000000a0a7229 */ /* 0x000fe4000000000a */
[----:B0-----:R-:W-:-:S04]  /*0710*/  DMUL R6, R6, R16 ;  /* 0x0000001006067228 */ /* 0x001fc80000000000 */
[----:B------:R-:W0:Y:S04]  /*0720*/  MUFU.RCP64H R13, R11 ;  /* 0x0000000b000d7308 */ /* 0x000e280000001800 */
[----:B------:R-:W-:-:S10]  /*0730*/  DFMA R8, R8, -R6, R4 ;  /* 0x800000060808722b */ /* 0x000fd40000000004 */
[----:B------:R-:W-:Y:S01]  /*0740*/  FSETP.GEU.AND P1, PT, |R9|, 6.5827683646048100446e-37, PT ;  /* 0x036000000900780b */ /* 0x000fe20003f2e200 */
        /* <DEDUP_REMOVED lines=11> */
[----:B------:R-:W-:-:S07]  /*0800*/  MOV R0, 0x820 ;  /* 0x0000082000007802 */ /* 0x000fce0000000f00 */
[----:B------:R-:W-:Y:S05]  /*0810*/  CALL.REL.NOINC `($__internal_1_$__cuda_sm20_div_rn_f64_full) ;  /* 0x0000000000207944 */ /* 0x000fea0003c00000 */
[----:B------:R-:W-:Y:S02]  /*0820*/  IMAD.MOV.U32 R4, RZ, RZ, R12 ;  /* 0x000000ffff047224 */ /* 0x000fe400078e000c */
[----:B------:R-:W-:-:S07]  /*0830*/  IMAD.MOV.U32 R5, RZ, RZ, R13 ;  /* 0x000000ffff057224 */ /* 0x000fce00078e000d */
.L_x_33:
[----:B------:R-:W-:Y:S05]  /*0840*/  BSYNC.RECONVERGENT B0 ;  /* 0x0000000000007941 */ /* 0x000fea0003800200 */
.L_x_32:
[----:B------:R-:W0:Y:S01]  /*0850*/  LDC.64 R6, c[0x0][0x380] ;  /* 0x0000e000ff067b82 */ /* 0x000e220000000a00 */
[----:B------:R-:W1:Y:S01]  /*0860*/  F2F.F32.F64 R5, R4 ;  /* 0x0000000400057310 */ /* 0x000e620000301000 */
[----:B0-----:R-:W-:-:S05]  /*0870*/  IMAD.WIDE R2, R2, 0x4, R6 ;  /* 0x0000000402027825 */ /* 0x001fca00078e0206 */
[----:B-1----:R-:W-:Y:S01]  /*0880*/  STG.E desc[UR4][R2.64], R5 ;  /* 0x0000000502007986 */ /* 0x002fe2000c101904 */
[----:B------:R-:W-:Y:S05]  /*0890*/  EXIT ;  /* 0x000000000000794d */ /* 0x000fea0003800000 */
        .weak           $__internal_1_$__cuda_sm20_div_rn_f64_full
        .type           $__internal_1_$__cuda_sm20_div_rn_f64_full,@function
        .size           $__internal_1_$__cuda_sm20_div_rn_f64_full,($_Z4comPPfS_S_iiddd$__internal_accurate_pow - $__internal_1_$__cuda_sm20_div_rn_f64_full)
$__internal_1_$__cuda_sm20_div_rn_f64_full:
[C---:B------:R-:W-:Y:S01]  /*08a0*/  FSETP.GEU.AND P0, PT, |R11|.reuse, 1.469367938527859385e-39, PT ;  /* 0x001000000b00780b */ /* 0x040fe20003f0e200 */
[--C-:B------:R-:W-:Y:S01]  /*08b0*/  IMAD.MOV.U32 R6, RZ, RZ, R10.reuse ;  /* 0x000000ffff067224 */ /* 0x100fe200078e000a */
[----:B------:R-:W-:Y:S01]  /*08c0*/  LOP3.LUT R4, R11, 0x800fffff, RZ, 0xc0, !PT ;  /* 0x800fffff0b047812 */ /* 0x000fe200078ec0ff */
[----:B------:R-:W-:Y:S01]  /*08d0*/  IMAD.MOV.U32 R7, RZ, RZ, R11 ;  /* 0x000000ffff077224 */ /* 0x000fe200078e000b */
[C---:B------:R-:W-:Y:S01]  /*08e0*/  FSETP.GEU.AND P2, PT, |R9|.reuse, 1.469367938527859385e-39, PT ;  /* 0x001000000900780b */ /* 0x040fe20003f4e200 */
[----:B------:R-:W-:Y:S01]  /*08f0*/  IMAD.MOV.U32 R16, RZ, RZ, 0x1 ;  /* 0x00000001ff107424 */ /* 0x000fe200078e00ff */
[----:B------:R-:W-:Y:S01]  /*0900*/  LOP3.LUT R5, R4, 0x3ff00000, RZ, 0xfc, !PT ;  /* 0x3ff0000004057812 */ /* 0x000fe200078efcff */
[----:B------:R-:W-:Y:S01]  /*0910*/  IMAD.MOV.U32 R4, RZ, RZ, R10 ;  /* 0x000000ffff047224 */ /* 0x000fe200078e000a */
[----:B------:R-:W-:Y:S01]  /*0920*/  LOP3.LUT R3, R9, 0x7ff00000, RZ, 0xc0, !PT ;  /* 0x7ff0000009037812 */ /* 0x000fe200078ec0ff */
[----:B------:R-:W-:Y:S01]  /*0930*/  BSSY.RECONVERGENT B1, `(.L_x_34) ;  /* 0x0000051000017945 */ /* 0x000fe20003800200 */
[----:B------:R-:W-:-:S03]  /*0940*/  LOP3.LUT R14, R11, 0x7ff00000, RZ, 0xc0, !PT ;  /* 0x7ff000000b0e7812 */ /* 0x000fc600078ec0ff */
[----:B------:R-:W-:Y:S01]  /*0950*/  @!P0 DMUL R4, R6, 8.98846567431157953865e+307 ;  /* 0x7fe0000006048828 */ /* 0x000fe20000000000 */
[----:B------:R-:W-:-:S03]  /*0960*/  ISETP.GE.U32.AND P1, PT, R3, R14, PT ;  /* 0x0000000e0300720c */ /* 0x000fc60003f26070 */
[----:B------:R-:W-:Y:S02]  /*0970*/  @!P2 LOP3.LUT R10, R7, 0x7ff00000, RZ, 0xc0, !PT ;  /* 0x7ff00000070aa812 */ /* 0x000fe400078ec0ff */
[----:B------:R-:W0:Y:S02]  /*0980*/  MUFU.RCP64H R17, R5 ;  /* 0x0000000500117308 */ /* 0x000e240000001800 */
[----:B------:R-:W-:Y:S01]  /*0990*/  @!P2 ISETP.GE.U32.AND P3, PT, R3, R10, PT ;  /* 0x0000000a0300a20c */ /* 0x000fe20003f66070 */
[----:B------:R-:W-:Y:S01]  /*09a0*/  IMAD.MOV.U32 R10, RZ, RZ, R8 ;  /* 0x000000ffff0a7224 */ /* 0x000fe200078e0008 */
[----:B0-----:R-:W-:-:S08]  /*09b0*/  DFMA R12, R16, -R4, 1 ;  /* 0x3ff00000100c742b */ /* 0x001fd00000000804 */
[----:B------:R-:W-:Y:S01]  /*09c0*/  DFMA R18, R12, R12, R12 ;  /* 0x0000000c0c12722b */ /* 0x000fe2000000000c */
[----:B------:R-:W-:-:S04]  /*09d0*/  MOV R12, 0x1ca00000 ;  /* 0x1ca00000000c7802 */ /* 0x000fc80000000f00 */
[C---:B------:R-:W-:Y:S02]  /*09e0*/  @!P2 SEL R13, R12.reuse, 0x63400000, !P3 ;  /* 0x634000000c0da807 */ /* 0x040fe40005800000 */
[----:B------:R-:W-:Y:S01]  /*09f0*/  SEL R11, R12, 0x63400000, !P1 ;  /* 0x634000000c0b7807 */ /* 0x000fe20004800000 */
[----:B------:R-:W-:Y:S01]  /*0a00*/  DFMA R16, R16, R18, R16 ;  /* 0x000000121010722b */ /* 0x000fe20000000010 */
[--C-:B------:R-:W-:Y:S01]  /*0a10*/  @!P2 LOP3.LUT R13, R13, 0x80000000, R9.reuse, 0xf8, !PT ;  /* 0x800000000d0da812 */ /* 0x100fe200078ef809 */
[----:B------:R-:W-:Y:S01]  /*0a20*/  @!P2 IMAD.MOV.U32 R18, RZ, RZ, RZ ;  /* 0x000000ffff12a224 */ /* 0x000fe200078e00ff */
[----:B------:R-:W-:Y:S02]  /*0a30*/  LOP3.LUT R11, R11, 0x800fffff, R9, 0xf8, !PT ;  /* 0x800fffff0b0b7812 */ /* 0x000fe400078ef809 */
[----:B------:R-:W-:-:S03]  /*0a40*/  @!P2 LOP3.LUT R19, R13, 0x100000, RZ, 0xfc, !PT ;  /* 0x001000000d13a812 */ /* 0x000fc600078efcff */
[----:B------:R-:W-:-:S03]  /*0a50*/  DFMA R20, R16, -R4, 1 ;  /* 0x3ff000001014742b */ /* 0x000fc60000000804 */
[----:B------:R-:W-:-:S05]  /*0a60*/  @!P2 DFMA R10, R10, 2, -R18 ;  /* 0x400000000a0aa82b */ /* 0x000fca0000000812 */
[----:B------:R-:W-:Y:S01]  /*0a70*/  DFMA R16, R16, R20, R16 ;  /* 0x000000141010722b */ /* 0x000fe20000000010 */
[----:B------:R-:W-:Y:S02]  /*0a80*/  IMAD.MOV.U32 R21, RZ, RZ, R3 ;  /* 0x000000ffff157224 */ /* 0x000fe400078e0003 */
[----:B------:R-:W-:Y:S02]  /*0a90*/  IMAD.MOV.U32 R20, RZ, RZ, R14 ;  /* 0x000000ffff147224 */ /* 0x000fe400078e000e */
[----:B------:R-:W-:Y:S02]  /*0aa0*/  @!P2 LOP3.LUT R21, R11, 0x7ff00000, RZ, 0xc0, !PT ;  /* 0x7ff000000b15a812 */ /* 0x000fe400078ec0ff */
[----:B------:R-:W-:Y:S01]  /*0ab0*/  @!P0 LOP3.LUT R20, R5, 0x7ff00000, RZ, 0xc0, !PT ;  /* 0x7ff0000005148812 */ /* 0x000fe200078ec0ff */
[----:B------:R-:W-:Y:S02]  /*0ac0*/  DMUL R18, R16, R10 ;  /* 0x0000000a10127228 */ /* 0x000fe40000000000 */
[----:B------:R-:W-:-:S02]  /*0ad0*/  VIADD R13, R21, 0xffffffff ;  /* 0xffffffff150d7836 */ /* 0x000fc40000000000 */
[----:B------:R-:W-:-:S03]  /*0ae0*/  VIADD R22, R20, 0xffffffff ;  /* 0xffffffff14167836 */ /* 0x000fc60000000000 */
[----:B------:R-:W-:Y:S01]  /*0af0*/  ISETP.GT.U32.AND P0, PT, R13, 0x7feffffe, PT ;  /* 0x7feffffe0d00780c */ /* 0x000fe20003f04070 */
[----:B------:R-:W-:-:S03]  /*0b00*/  DFMA R14, R18, -R4, R10 ;  /* 0x80000004120e722b */ /* 0x000fc6000000000a */
[----:B------:R-:W-:-:S05]  /*0b10*/  ISETP.GT.U32.OR P0, PT, R22, 0x7feffffe, P0 ;  /* 0x7feffffe1600780c */ /* 0x000fca0000704470 */
[----:B------:R-:W-:-:S08]  /*0b20*/  DFMA R14, R16, R14, R18 ;  /* 0x0000000e100e722b */ /* 0x000fd00000000012 */
        /* <DEDUP_REMOVED lines=13> */
[----:B------:R-:W-:-:S09]  /*0c00*/  IMAD.MOV.U32 R8, RZ, RZ, RZ ;  /* 0x000000ffff087224 */ /* 0x000fd200078e00ff */
[C---:B------:R-:W-:Y:S02]  /*0c10*/  FSETP.NEU.AND P0, PT, R5.reuse, RZ, PT ;  /* 0x000000ff0500720b */ /* 0x040fe40003f0d000 */
[----:B------:R-:W-:-:S04]  /*0c20*/  LOP3.LUT R7, R5, 0x80000000, R7, 0x48, !PT ;  /* 0x8000000005077812 */ /* 0x000fc800078e4807 */
[----:B------:R-:W-:-:S07]  /*0c30*/  LOP3.LUT R9, R7, R9, RZ, 0xfc, !PT ;  /* 0x0000000907097212 */ /* 0x000fce00078efcff */
[----:B------:R-:W-:Y:S05]  /*0c40*/  @!P0 BRA `(.L_x_36) ;  /* 0x00000000007c8947 */ /* 0x000fea0003800000 */
[----:B------:R-:W-:Y:S01]  /*0c50*/  IMAD.MOV R5, RZ, RZ, -R3 ;  /* 0x000000ffff057224 */ /* 0x000fe200078e0a03 */
[----:B------:R-:W-:Y:S01]  /*0c60*/  MOV R4, RZ ;  /* 0x000000ff00047202 */ /* 0x000fe20000000f00 */
[----:B------:R-:W-:Y:S01]  /*0c70*/  DMUL.RP R8, R14, R8 ;  /* 0x000000080e087228 */ /* 0x000fe20000008000 */
[----:B------:R-:W-:-:S04]  /*0c80*/  IADD3 R3, PT, PT, -R3, -0x43300000, RZ ;  /* 0xbcd0000003037810 */ /* 0x000fc80007ffe1ff */
[----:B------:R-:W-:-:S05]  /*0c90*/  DFMA R4, R12, -R4, R14 ;  /* 0x800000040c04722b */ /* 0x000fca000000000e */
[----:B------:R-:W-:-:S05]  /*0ca0*/  LOP3.LUT R7, R9, R7, RZ, 0x3c, !PT ;  /* 0x0000000709077212 */ /* 0x000fca00078e3cff */
[----:B------:R-:W-:-:S04]  /*0cb0*/  FSETP.NEU.AND P0, PT, |R5|, R3, PT ;  /* 0x000000030500720b */ /* 0x000fc80003f0d200 */
[----:B------:R-:W-:Y:S02]  /*0cc0*/  FSEL R12, R8, R12, !P0 ;  /* 0x0000000c080c7208 */ /* 0x000fe40004000000 */
[----:B------:R-:W-:Y:S01]  /*0cd0*/  FSEL R13, R7, R13, !P0 ;  /* 0x0000000d070d7208 */ /* 0x000fe20004000000 */
[----:B------:R-:W-:Y:S06]  /*0ce0*/  BRA `(.L_x_36) ;  /* 0x0000000000547947 */ /* 0x000fec0003800000 */
.L_x_35:
        /* <DEDUP_REMOVED lines=12> */
[----:B------:R-:W-:Y:S02]  /*0db0*/  @!P0 IMAD.MOV.U32 R12, RZ, RZ, RZ ;  /* 0x000000ffff0c8224 */ /* 0x000fe400078e00ff */
[----:B------:R-:W-:Y:S02]  /*0dc0*/  @P0 IMAD.MOV.U32 R12, RZ, RZ, RZ ;  /* 0x000000ffff0c0224 */ /* 0x000fe400078e00ff */
[----:B------:R-:W-:Y:S01]  /*0dd0*/  @P0 IMAD.MOV.U32 R13, RZ, RZ, R3 ;  /* 0x000000ffff0d0224 */ /* 0x000fe200078e0003 */
[----:B------:R-:W-:Y:S06]  /*0de0*/  BRA `(.L_x_36) ;  /* 0x0000000000147947 */ /* 0x000fec0003800000 */
.L_x_38:
[----:B------:R-:W-:Y:S01]  /*0df0*/  LOP3.LUT R13, R7, 0x80000, RZ, 0xfc, !PT ;  /* 0x00080000070d7812 */ /* 0x000fe200078efcff */
[----:B------:R-:W-:Y:S01]  /*0e00*/  IMAD.MOV.U32 R12, RZ, RZ, R6 ;  /* 0x000000ffff0c7224 */ /* 0x000fe200078e0006 */
[----:B------:R-:W-:Y:S06]  /*0e10*/  BRA `(.L_x_36) ;  /* 0x0000000000087947 */ /* 0x000fec0003800000 */
.L_x_37:
[----:B------:R-:W-:Y:S01]  /*0e20*/  LOP3.LUT R13, R9, 0x80000, RZ, 0xfc, !PT ;  /* 0x00080000090d7812 */ /* 0x000fe200078efcff */
[----:B------:R-:W-:-:S07]  /*0e30*/  IMAD.MOV.U32 R12, RZ, RZ, R8 ;  /* 0x000000ffff0c7224 */ /* 0x000fce00078e0008 */
.L_x_36:
[----:B------:R-:W-:Y:S05]  /*0e40*/  BSYNC.RECONVERGENT B1 ;  /* 0x0000000000017941 */ /* 0x000fea0003800200 */
.L_x_34:
[----:B------:R-:W-:Y:S02]  /*0e50*/  IMAD.MOV.U32 R4, RZ, RZ, R0 ;  /* 0x000000ffff047224 */ /* 0x000fe400078e0000 */
[----:B------:R-:W-:-:S04]  /*0e60*/  IMAD.MOV.U32 R5, RZ, RZ, 0x0 ;  /* 0x00000000ff057424 */ /* 0x000fc800078e00ff */
[----:B------:R-:W-:Y:S05]  /*0e70*/  RET.REL.NODEC R4 `(_Z4comPPfS_S_iiddd) ;  /* 0xfffffff004607950 */ /* 0x000fea0003c3ffff */
        .type           $_Z4comPPfS_S_iiddd$__internal_accurate_pow,@function
        .size           $_Z4comPPfS_S_iiddd$__internal_accurate_pow,(.L_x_70 - $_Z4comPPfS_S_iiddd$__internal_accurate_pow)
$_Z4comPPfS_S_iiddd$__internal_accurate_pow:
[----:B------:R-:W-:Y:S01]  /*0e80*/  ISETP.GT.U32.AND P0, PT, R27, 0xfffff, PT ;  /* 0x000fffff1b00780c */ /* 0x000fe20003f04070 */
[----:B------:R-:W-:Y:S01]  /*0e90*/  IMAD.MOV.U32 R10, RZ, RZ, R27 ;  /* 0x000000ffff0a7224 */ /* 0x000fe200078e001b */
[----:B------:R-:W-:Y:S01]  /*0ea0*/  MOV R12, R26 ;  /* 0x0000001a000c7202 */ /* 0x000fe20000000f00 */
[----:B------:R-:W-:Y:S01]  /*0eb0*/  IMAD.MOV.U32 R14, RZ, RZ, RZ ;  /* 0x000000ffff0e7224 */ /* 0x000fe200078e00ff */
[----:B------:R-:W-:Y:S01]  /*0ec0*/  UMOV UR6, 0x7d2cafe2 ;  /* 0x7d2cafe200067882 */ /* 0x000fe20000000000 */
[----:B------:R-:W-:Y:S01]  /*0ed0*/  IMAD.MOV.U32 R20, RZ, RZ, 0x41ad3b5a ;  /* 0x41ad3b5aff147424 */ /* 0x000fe200078e00ff */
[----:B------:R-:W-:Y:S01]  /*0ee0*/  UMOV UR7, 0x3eb0f5ff ;  /* 0x3eb0f5ff00077882 */ /* 0x000fe20000000000 */
[----:B------:R-:W-:Y:S01]  /*0ef0*/  IMAD.MOV.U32 R21, RZ, RZ, 0x3ed0f5d2 ;  /* 0x3ed0f5d2ff157424 */ /* 0x000fe200078e00ff */
[----:B------:R-:W-:Y:S01]  /*0f00*/  UMOV UR8, 0x3b39803f ;  /* 0x3b39803f00087882 */ /* 0x000fe20000000000 */
[----:B------:R-:W-:-:S04]  /*0f10*/  UMOV UR9, 0x3c7abc9e ;  /* 0x3c7abc9e00097882 */ /* 0x000fc80000000000 */
[----:B------:R-:W-:Y:S01]  /*0f20*/  @!P0 DMUL R8, R26, 1.80143985094819840000e+16 ;  /* 0x435000001a088828 */ /* 0x000fe20000000000 */
[----:B------:R-:W-:-:S09]  /*0f30*/  SHF.R.U32.HI R27, RZ, 0x14, R27 ;  /* 0x00000014ff1b7819 */ /* 0x000fd2000001161b */
[----:B------:R-:W-:Y:S01]  /*0f40*/  @!P0 IMAD.MOV.U32 R10, RZ, RZ, R9 ;  /* 0x000000ffff0a8224 */ /* 0x000fe200078e0009 */
[----:B------:R-:W-:Y:S01]  /*0f50*/  @!P0 LEA.HI R27, R9, 0xffffffca, RZ, 0xc ;  /* 0xffffffca091b8811 */ /* 0x000fe200078f60ff */
[----:B------:R-:W-:-:S03]  /*0f60*/  @!P0 IMAD.MOV.U32 R12, RZ, RZ, R8 ;  /* 0x000000ffff0c8224 */ /* 0x000fc600078e0008 */
[----:B------:R-:W-:Y:S01]  /*0f70*/  LOP3.LUT R10, R10, 0x800fffff, RZ, 0xc0, !PT ;  /* 0x800fffff0a0a7812 */ /* 0x000fe200078ec0ff */
[----:B------:R-:W-:-:S03]  /*0f80*/  VIADD R8, R27, 0xfffffc01 ;  /* 0xfffffc011b087836 */ /* 0x000fc60000000000 */
[----:B------:R-:W-:-:S04]  /*0f90*/  LOP3.LUT R13, R10, 0x3ff00000, RZ, 0xfc, !PT ;  /* 0x3ff000000a0d7812 */ /* 0x000fc800078efcff */
[----:B------:R-:W-:-:S13]  /*0fa0*/  ISETP.GE.U32.AND P1, PT, R13, 0x3ff6a09f, PT ;  /* 0x3ff6a09f0d00780c */ /* 0x000fda0003f26070 */
[----:B------:R-:W-:Y:S02]  /*0fb0*/  @P1 VIADD R11, R13, 0xfff00000 ;  /* 0xfff000000d0b1836 */ /* 0x000fe40000000000 */
[----:B------:R-:W-:Y:S02]  /*0fc0*/  @P1 VIADD R8, R27, 0xfffffc02 ;  /* 0xfffffc021b081836 */ /* 0x000fe40000000000 */
[----:B------:R-:W-:-:S06]  /*0fd0*/  @P1 IMAD.MOV.U32 R13, RZ, RZ, R11 ;  /* 0x000000ffff0d1224 */ /* 0x000fcc00078e000b */
[C---:B------:R-:W-:Y:S02]  /*0fe0*/  DADD R16, R12.reuse, 1 ;  /* 0x3ff000000c107429 */ /* 0x040fe40000000000 */
[----:B------:R-:W-:-:S04]  /*0ff0*/  DADD R12, R12, -1 ;  /* 0xbff000000c0c7429 */ /* 0x000fc80000000000 */
[----:B------:R-:W0:Y:S02]  /*1000*/  MUFU.RCP64H R15, R17 ;  /* 0x00000011000f7308 */ /* 0x000e240000001800 */
[----:B0-----:R-:W-:-:S08]  /*1010*/  DFMA R10, -R16, R14, 1 ;  /* 0x3ff00000100a742b */ /* 0x001fd0000000010e */
[----:B------:R-:W-:-:S08]  /*1020*/  DFMA R10, R10, R10, R10 ;  /* 0x0000000a0a0a722b */ /* 0x000fd0000000000a */
[----:B------:R-:W-:-:S08]  /*1030*/  DFMA R14, R14, R10, R14 ;  /* 0x0000000a0e0e722b */ /* 0x000fd0000000000e */
[----:B------:R-:W-:-:S08]  /*1040*/  DMUL R10, R12, R14 ;  /* 0x0000000e0c0a7228 */ /* 0x000fd00000000000 */
[----:B------:R-:W-:-:S08]  /*1050*/  DFMA R10, R12, R14, R10 ;  /* 0x0000000e0c0a722b */ /* 0x000fd0000000000a */
[----:B------:R-:W-:-:S08]  /*1060*/  DMUL R18, R10, R10 ;  /* 0x0000000a0a127228 */ /* 0x000fd00000000000 */
[----:B------:R-:W-:Y:S01]  /*1070*/  DFMA R16, R18, UR6, R20 ;  /* 0x0000000612107c2b */ /* 0x000fe20008000014 */
[----:B------:R-:W-:Y:S01]  /*1080*/  UMOV UR6, 0x75488a3f ;  /* 0x75488a3f00067882 */ /* 0x000fe20000000000 */
[----:B------:R-:W-:Y:S01]  /*1090*/  UMOV UR7, 0x3ef3b20a ;  /* 0x3ef3b20a00077882 */ /* 0x000fe20000000000 */
[----:B------:R-:W-:-:S05]  /*10a0*/  DADD R20, R12, -R10 ;  /* 0x000000000c147229 */ /* 0x000fca000000080a */
[----:B------:R-:W-:Y:S01]  /*10b0*/  DFMA R16, R18, R16, UR6 ;  /* 0x0000000612107e2b */ /* 0x000fe20008000010 */
        /* <DEDUP_REMOVED lines=13> */
[----:B------:R-:W-:-:S06]  /*1190*/  UMOV UR7, 0x3f899999 ;  /* 0x3f89999900077882 */ /* 0x000fcc0000000000 */
[----:B------:R-:W-:Y:S01]  /*11a0*/  DFMA R20, R18, R16, UR6 ;  /* 0x0000000612147e2b */ /* 0x000fe20008000010 */
[----:B------:R-:W-:Y:S01]  /*11b0*/  UMOV UR6, 0x55555555 ;  /* 0x5555555500067882 */ /* 0x000fe20000000000 */
[----:B------:R-:W-:Y:S01]  /*11c0*/  UMOV UR7, 0x3fb55555 ;  /* 0x3fb5555500077882 */ /* 0x000fe20000000000 */
[----:B------:R-:W-:-:S05]  /*11d0*/  DMUL R16, R10, R10 ;  /* 0x0000000a0a107228 */ /* 0x000fca0000000000 */
[----:B------:R-:W-:-:S03]  /*11e0*/  DFMA R12, R18, R20, UR6 ;  /* 0x00000006120c7e2b */ /* 0x000fc60008000014 */
[----:B------:R-:W-:-:S05]  /*11f0*/  DFMA R24, R10, R10, -R16 ;  /* 0x0000000a0a18722b */ /* 0x000fca0000000810 */
[----:B------:R-:W-:Y:S01]  /*1200*/  DADD R22, -R12, UR6 ;  /* 0x000000060c167e29 */ /* 0x000fe20008000100 */
[----:B------:R-:W-:Y:S01]  /*1210*/  UMOV UR6, 0xb9e7b0 ;  /* 0x00b9e7b000067882 */ /* 0x000fe20000000000 */
[----:B------:R-:W-:-:S06]  /*1220*/  UMOV UR7, 0x3c46a4cb ;  /* 0x3c46a4cb00077882 */ /* 0x000fcc0000000000 */
[----:B------:R-:W-:Y:S02]  /*1230*/  DFMA R18, R18, R20, R22 ;  /* 0x000000141212722b */ /* 0x000fe40000000016 */
[----:B------:R-:W-:Y:S01]  /*1240*/  DMUL R20, R10, R16 ;  /* 0x000000100a147228 */ /* 0x000fe20000000000 */
[----:B------:R-:W-:Y:S02]  /*1250*/  VIADD R23, R15, 0x100000 ;  /* 0x001000000f177836 */ /* 0x000fe40000000000 */
[----:B------:R-:W-:-:S03]  /*1260*/  IMAD.MOV.U32 R22, RZ, RZ, R14 ;  /* 0x000000ffff167224 */ /* 0x000fc600078e000e */
[----:B------:R-:W-:Y:S01]  /*1270*/  DADD R18, R18, -UR6 ;  /* 0x8000000612127e29 */ /* 0x000fe20008000000 */
[----:B------:R-:W-:Y:S01]  /*1280*/  UMOV UR6, 0x80000000 ;  /* 0x8000000000067882 */ /* 0x000fe20000000000 */
[----:B------:R-:W-:Y:S01]  /*1290*/  UMOV UR7, 0x43300000 ;  /* 0x4330000000077882 */ /* 0x000fe20000000000 */
[C---:B------:R-:W-:Y:S02]  /*12a0*/  DFMA R22, R10.reuse, R22, R24 ;  /* 0x000000160a16722b */ /* 0x040fe40000000018 */
[----:B------:R-:W-:-:S08]  /*12b0*/  DFMA R24, R10, R16, -R20 ;  /* 0x000000100a18722b */ /* 0x000fd00000000814 */
[----:B------:R-:W-:Y:S02]  /*12c0*/  DFMA R24, R14, R16, R24 ;  /* 0x000000100e18722b */ /* 0x000fe40000000018 */
[----:B------:R-:W-:-:S06]  /*12d0*/  DADD R16, R12, R18 ;  /* 0x000000000c107229 */ /* 0x000fcc0000000012 */
[----:B------:R-:W-:Y:S02]  /*12e0*/  DFMA R22, R10, R22, R24 ;  /* 0x000000160a16722b */ /* 0x000fe40000000018 */
[----:B------:R-:W-:Y:S02]  /*12f0*/  DADD R24, R12, -R16 ;  /* 0x000000000c187229 */ /* 0x000fe40000000810 */
[----:B------:R-:W-:-:S06]  /*1300*/  DMUL R12, R16, R20 ;  /* 0x00000014100c7228 */ /* 0x000fcc0000000000 */
[----:B------:R-:W-:Y:S02]  /*1310*/  DADD R24, R18, R24 ;  /* 0x0000000012187229 */ /* 0x000fe40000000018 */
[----:B------:R-:W-:-:S08]  /*1320*/  DFMA R18, R16, R20, -R12 ;  /* 0x000000141012722b */ /* 0x000fd0000000080c */
[----:B------:R-:W-:-:S08]  /*1330*/  DFMA R18, R16, R22, R18 ;  /* 0x000000161012722b */ /* 0x000fd00000000012 */
[----:B------:R-:W-:-:S08]  /*1340*/  DFMA R24, R24, R20, R18 ;  /* 0x000000141818722b */ /* 0x000fd00000000012 */
[----:B------:R-:W-:-:S08]  /*1350*/  DADD R18, R12, R24 ;  /* 0x000000000c127229 */ /* 0x000fd00000000018 */
[--C-:B------:R-:W-:Y:S02]  /*1360*/  DADD R16, R10, R18.reuse ;  /* 0x000000000a107229 */ /* 0x100fe40000000012 */
[----:B------:R-:W-:-:S06]  /*1370*/  DADD R12, R12, -R18 ;  /* 0x000000000c0c7229 */ /* 0x000fcc0000000812 */
[----:B------:R-:W-:Y:S02]  /*1380*/  DADD R10, R10, -R16 ;  /* 0x000000000a0a7229 */ /* 0x000fe40000000810 */
[----:B------:R-:W-:-:S06]  /*1390*/  DADD R12, R24, R12 ;  /* 0x00000000180c7229 */ /* 0x000fcc000000000c */
[----:B------:R-:W-:-:S08]  /*13a0*/  DADD R10, R18, R10 ;  /* 0x00000000120a7229 */ /* 0x000fd0000000000a */
[----:B------:R-:W-:-:S08]  /*13b0*/  DADD R10, R12, R10 ;  /* 0x000000000c0a7229 */ /* 0x000fd0000000000a */
[----:B------:R-:W-:Y:S01]  /*13c0*/  DADD R14, R14, R10 ;  /* 0x000000000e0e7229 */ /* 0x000fe2000000000a */
[----:B------:R-:W-:Y:S01]  /*13d0*/  LOP3.LUT R10, R8, 0x80000000, RZ, 0x3c, !PT ;  /* 0x80000000080a7812 */ /* 0x000fe200078e3cff */
[----:B------:R-:W-:-:S06]  /*13e0*/  IMAD.MOV.U32 R11, RZ, RZ, 0x43300000 ;  /* 0x43300000ff0b7424 */ /* 0x000fcc00078e00ff */
[----:B------:R-:W-:Y:S02]  /*13f0*/  DADD R12, R16, R14 ;  /* 0x00000000100c7229 */ /* 0x000fe4000000000e */
[----:B------:R-:W-:Y:S01]  /*1400*/  DADD R10, R10, -UR6 ;  /* 0x800000060a0a7e29 */ /* 0x000fe20008000000 */
[----:B------:R-:W-:Y:S01]  /*1410*/  UMOV UR6, 0xfefa39ef ;  /* 0xfefa39ef00067882 */ /* 0x000fe20000000000 */
[----:B------:R-:W-:-:S04]  /*1420*/  UMOV UR7, 0x3fe62e42 ;  /* 0x3fe62e4200077882 */ /* 0x000fc80000000000 */
[--C-:B------:R-:W-:Y:S02]  /*1430*/  DADD R16, R16, -R12.reuse ;  /* 0x0000000010107229 */ /* 0x100fe4000000080c */
[----:B------:R-:W-:-:S06]  /*1440*/  DFMA R8, R10, UR6, R12 ;  /* 0x000000060a087c2b */ /* 0x000fcc000800000c */
[----:B------:R-:W-:Y:S02]  /*1450*/  DADD R16, R14, R16 ;  /* 0x000000000e107229 */ /* 0x000fe40000000010 */
[----:B------:R-:W-:-:S08]  /*1460*/  DFMA R18, R10, -UR6, R8 ;  /* 0x800000060a127c2b */ /* 0x000fd00008000008 */
[----:B------:R-:W-:-:S08]  /*1470*/  DADD R18, -R12, R18 ;  /* 0x000000000c127229 */ /* 0x000fd00000000112 */
[----:B------:R-:W-:-:S08]  /*1480*/  DADD R16, R16, -R18 ;  /* 0x0000000010107229 */ /* 0x000fd00000000812 */
[----:B------:R-:W-:-:S08]  /*1490*/  DFMA R16, R10, UR8, R16 ;  /* 0x000000080a107c2b */ /* 0x000fd00008000010 */
[----:B------:R-:W-:-:S08]  /*14a0*/  DADD R10, R8, R16 ;  /* 0x00000000080a7229 */ /* 0x000fd00000000010 */
[----:B------:R-:W-:Y:S02]  /*14b0*/  DADD R12, R8, -R10 ;  /* 0x00000000080c7229 */ /* 0x000fe4000000080a */
[----:B------:R-:W-:-:S06]  /*14c0*/  DMUL R8, R10, 2 ;  /* 0x400000000a087828 */ /* 0x000fcc0000000000 */
[----:B------:R-:W-:Y:S02]  /*14d0*/  DADD R12, R16, R12 ;  /* 0x00000000100c7229 */ /* 0x000fe4000000000c */
[----:B------:R-:W-:-:S08]  /*14e0*/  DFMA R14, R10, 2, -R8 ;  /* 0x400000000a0e782b */ /* 0x000fd00000000808 */
[----:B------:R-:W-:Y:S01]  /*14f0*/  DFMA R14, R12, 2, R14 ;  /* 0x400000000c0e782b */ /* 0x000fe2000000000e */
[----:B------:R-:W-:Y:S01]  /*1500*/  MOV R12, 0x652b82fe ;  /* 0x652b82fe000c7802 */ /* 0x000fe20000000f00 */
[----:B------:R-:W-:-:S06]  /*1510*/  IMAD.MOV.U32 R13, RZ, RZ, 0x3ff71547 ;  /* 0x3ff71547ff0d7424 */ /* 0x000fcc00078e00ff */
        /* <DEDUP_REMOVED lines=12> */
[----:B------:R-:W-:Y:S01]  /*15e0*/  UMOV UR7, 0x3e5ade15 ;  /* 0x3e5ade1500077882 */ /* 0x000fe20000000000 */
[----:B------:R-:W-:-:S06]  /*15f0*/  IMAD.MOV.U32 R19, RZ, RZ, 0x3e928af3 ;  /* 0x3e928af3ff137424 */ /* 0x000fcc00078e00ff */
        /* <DEDUP_REMOVED lines=37> */
[----:B------:R-:W-:-:S05]  /*1850*/  SHF.R.S32.HI R9, RZ, 0x1, R8 ;  /* 0x00000001ff097819 */ /* 0x000fca0000011408 */
[----:B------:R-:W-:Y:S02]  /*1860*/  IMAD.IADD R8, R12, 0x1, -R9 ;  /* 0x000000010c087824 */ /* 0x000fe400078e0a09 */
[----:B------:R-:W-:-:S03]  /*1870*/  IMAD R17, R9, 0x100000, R17 ;  /* 0x0010000009117824 */ /* 0x000fc600078e0211 */
[----:B------:R-:W-:Y:S01]  /*1880*/  LEA R9, R8, 0x3ff00000, 0x14 ;  /* 0x3ff0000008097811 */ /* 0x000fe200078ea0ff */
[----:B------:R-:W-:-:S06]  /*1890*/  IMAD.MOV.U32 R8, RZ, RZ, RZ ;  /* 0x000000ffff087224 */ /* 0x000fcc00078e00ff */
[----:B------:R-:W-:-:S11]  /*18a0*/  DMUL R8, R16, R8 ;  /* 0x0000000810087228 */ /* 0x000fd60000000000 */
.L_x_39:
[----:B------:R-:W-:Y:S02]  /*18b0*/  DFMA R14, R14, R8, R8 ;  /* 0x000000080e0e722b */ /* 0x000fe40000000008 */
[----:B------:R-:W-:-:S08]  /*18c0*/  DSETP.NEU.AND P0, PT, |R8|, +INF , PT ;  /* 0x7ff000000800742a */ /* 0x000fd00003f0d200 */
[----:B------:R-:W-:Y:S01]  /*18d0*/  FSEL R10, R8, R14, !P0 ;  /* 0x0000000e080a7208 */ /* 0x000fe20004000000 */
[----:B------:R-:W-:Y:S01]  /*18e0*/  IMAD.MOV.U32 R8, RZ, RZ, R0 ;  /* 0x000000ffff087224 */ /* 0x000fe200078e0000 */
[----:B------:R-:W-:Y:S01]  /*18f0*/  FSEL R11, R9, R15, !P0 ;  /* 0x0000000f090b7208 */ /* 0x000fe20004000000 */
[----:B------:R-:W-:-:S04]  /*1900*/  IMAD.MOV.U32 R9, RZ, RZ, 0x0 ;  /* 0x00000000ff097424 */ /* 0x000fc800078e00ff */
[----:B------:R-:W-:Y:S05]  /*1910*/  RET.REL.NODEC R8 `(_Z4comPPfS_S_iiddd) ;  /* 0xffffffe408b87950 */ /* 0x000fea0003c3ffff */
.L_x_40:
        /* <DEDUP_REMOVED lines=14> */
.L_x_70:


//--------------------- .text._Z4comBPfS_S_iidddd --------------------------
	.section	.text._Z4comBPfS_S_iidddd,"ax",@progbits
	.align	128
        .global         _Z4comBPfS_S_iidddd
        .type           _Z4comBPfS_S_iidddd,@function
        .size           _Z4comBPfS_S_iidddd,(.L_x_73 - _Z4comBPfS_S_iidddd)
        .other          _Z4comBPfS_S_iidddd,@"STO_CUDA_ENTRY STV_DEFAULT"
_Z4comBPfS_S_iidddd:
.text._Z4comBPfS_S_iidddd:
        /* <DEDUP_REMOVED lines=29> */
[----:B------:R-:W-:-:S06]  /*01d0*/  @P0 IADD3 R2, PT, PT, R2, 0x1, RZ ;  /* 0x0000000102020810 */ /* 0x000fcc0007ffe0ff */
[----:B------:R-:W-:Y:S01]  /*01e0*/  @!P2 IMAD.MOV R2, RZ, RZ, -R2 ;  /* 0x000000ffff02a224 */ /* 0x000fe200078e0a02 */
        /* <DEDUP_REMOVED lines=8> */
[----:B------:R-:W0:Y:S01]  /*0270*/  LDC R3, c[0x0][0x3bc] ;  /* 0x0000ef00ff037b82 */ /* 0x000e220000000800 */
[----:B------:R-:W1:Y:S07]  /*0280*/  LDCU.64 UR10, c[0x0][0x358] ;  /* 0x00006b00ff0a77ac */ /* 0x000e6e0008000a00 */
[----:B------:R-:W2:Y:S01]  /*0290*/  LDC.64 R10, c[0x0][0x3b8] ;  /* 0x0000ee00ff0a7b82 */ /* 0x000ea20000000a00 */
[----:B0-----:R-:W2:Y:S01]  /*02a0*/  MUFU.RCP64H R5, R3 ;  /* 0x0000000300057308 */ /* 0x001ea20000001800 */
[----:B------:R-:W-:-:S05]  /*02b0*/  VIADD R4, R3, 0x300402 ;  /* 0x0030040203047836 */ /* 0x000fca0000000000 */
[----:B------:R-:W-:Y:S01]  /*02c0*/  FSETP.GEU.AND P0, PT, |R4|, 5.8789094863358348022e-39, PT ;  /* 0x004004020400780b */ /* 0x000fe20003f0e200 */
[----:B--2---:R-:W-:-:S08]  /*02d0*/  DFMA R6, R4, -R10, 1 ;  /* 0x3ff000000406742b */ /* 0x004fd0000000080a */
[----:B------:R-:W-:-:S08]  /*02e0*/  DFMA R6, R6, R6, R6 ;  /* 0x000000060606722b */ /* 0x000fd00000000006 */
[----:B------:R-:W-:-:S08]  /*02f0*/  DFMA R6, R4, R6, R4 ;  /* 0x000000060406722b */ /* 0x000fd00000000004 */
[----:B------:R-:W-:-:S08]  /*0300*/  DFMA R10, R6, -R10, 1 ;  /* 0x3ff00000060a742b */ /* 0x000fd0000000080a */
[----:B------:R-:W-:-:S10]  /*0310*/  DFMA R10, R6, R10, R6 ;  /* 0x0000000a060a722b */ /* 0x000fd40000000006 */
[----:B------:R-:W-:Y:S02]  /*0320*/  R2UR UR4, R10 ;  /* 0x000000000a0472ca */ /* 0x000fe400000e0000 */
[----:B------:R-:W-:Y:S01]  /*0330*/  R2UR UR5, R11 ;  /* 0x000000000b0572ca */ /* 0x000fe200000e0000 */
[----:B-1----:R-:W-:-:S14]  /*0340*/  @P0 BRA `(.L_x_41) ;  /* 0x0000000000100947 */ /* 0x002fdc0003800000 */
[----:B------:R-:W-:Y:S02]  /*0350*/  LOP3.LUT R3, R3, 0x7fffffff, RZ, 0xc0, !PT ;  /* 0x7fffffff03037812 */ /* 0x000fe400078ec0ff */
[----:B------:R-:W-:-:S03]  /*0360*/  MOV R4, 0x390 ;  /* 0x0000039000047802 */ /* 0x000fc60000000f00 */
[----:B------:R-:W-:-:S07]  /*0370*/  VIADD R10, R3, 0xfff00000 ;  /* 0xfff00000030a7836 */ /* 0x000fce0000000000 */
[----:B------:R-:W-:Y:S05]  /*0380*/  CALL.REL.NOINC `($__internal_2_$__cuda_sm20_dblrcp_rn_slowpath_v3) ;  /* 0x0000000c00587944 */ /* 0x000fea0003c00000 */
.L_x_41:
[----:B------:R-:W0:Y:S08]  /*0390*/  LDC.64 R20, c[0x0][0x380] ;  /* 0x0000e000ff147b82 */ /* 0x000e300000000a00 */
[----:B------:R-:W1:Y:S01]  /*03a0*/  LDC.64 R4, c[0x0][0x3a8] ;  /* 0x0000ea00ff047b82 */ /* 0x000e620000000a00 */
[----:B0-----:R-:W-:-:S05]  /*03b0*/  IMAD.WIDE R20, R0, 0x4, R20 ;  /* 0x0000000400147825 */ /* 0x001fca00078e0214 */
[----:B------:R-:W2:Y:S04]  /*03c0*/  LDG.E R3, desc[UR10][R20.64+0x4] ;  /* 0x0000040a14037981 */ /* 0x000ea8000c1e1900 */
[----:B------:R-:W2:Y:S01]  /*03d0*/  LDG.E R8, desc[UR10][R20.64+-0x4] ;  /* 0xfffffc0a14087981 */ /* 0x000ea2000c1e1900 */
[----:B-1----:R-:W-:Y:S01]  /*03e0*/  DADD R4, R4, R4 ;  /* 0x0000000004047229 */ /* 0x002fe20000000004 */
[----:B------:R-:W-:Y:S09]  /*03f0*/  BSSY.RECONVERGENT B0, `(.L_x_42) ;  /* 0x0000020000007945 */ /* 0x000ff20003800200 */
[----:B------:R-:W-:-:S02]  /*0400*/  R2UR UR7, R5 ;  /* 0x00000000050772ca */ /* 0x000fc400000e0000 */
[----:B------:R-:W-:Y:S01]  /*0410*/  R2UR UR6, R4 ;  /* 0x00000000040672ca */ /* 0x000fe200000e0000 */
[----:B------:R-:W-:-:S10]  /*0420*/  IMAD.MOV.U32 R4, RZ, RZ, 0x1 ;  /* 0x00000001ff047424 */ /* 0x000fd400078e00ff */
[----:B------:R-:W0:Y:S01]  /*0430*/  MUFU.RCP64H R5, UR7 ;  /* 0x0000000700057d08 */ /* 0x000e220008001800 */
[----:B------:R-:W-:Y:S01]  /*0440*/  IMAD.U32 R7, RZ, RZ, UR7 ;  /* 0x00000007ff077e24 */ /* 0x000fe2000f8e00ff */
[----:B------:R-:W-:-:S06]  /*0450*/  MOV R6, UR6 ;  /* 0x0000000600067c02 */ /* 0x000fcc0008000f00 */
[----:B0-----:R-:W-:-:S08]  /*0460*/  DFMA R6, R4, -R6, 1 ;  /* 0x3ff000000406742b */ /* 0x001fd00000000806 */
[----:B------:R-:W-:-:S08]  /*0470*/  DFMA R6, R6, R6, R6 ;  /* 0x000000060606722b */ /* 0x000fd00000000006 */
[----:B------:R-:W-:Y:S01]  /*0480*/  DFMA R6, R4, R6, R4 ;  /* 0x000000060406722b */ /* 0x000fe20000000004 */
[----:B------:R-:W-:Y:S02]  /*0490*/  IMAD.U32 R4, RZ, RZ, UR6 ;  /* 0x00000006ff047e24 */ /* 0x000fe4000f8e00ff */
[----:B------:R-:W-:-:S06]  /*04a0*/  IMAD.U32 R5, RZ, RZ, UR7 ;  /* 0x00000007ff057e24 */ /* 0x000fcc000f8e00ff */
[----:B------:R-:W-:-:S08]  /*04b0*/  DFMA R4, R6, -R4, 1 ;  /* 0x3ff000000604742b */ /* 0x000fd00000000804 */
[----:B------:R-:W-:Y:S01]  /*04c0*/  DFMA R4, R6, R4, R6 ;  /* 0x000000040604722b */ /* 0x000fe20000000006 */
[----:B--2---:R-:W-:-:S04]  /*04d0*/  FADD R3, R3, -R8 ;  /* 0x8000000803037221 */ /* 0x004fc80000000000 */
[----:B------:R-:W0:Y:S03]  /*04e0*/  F2F.F64.F32 R12, R3 ;  /* 0x00000003000c7310 */ /* 0x000e260000201800 */
[----:B0-----:R-:W-:Y:S01]  /*04f0*/  DMUL R6, R12, R4 ;  /* 0x000000040c067228 */ /* 0x001fe20000000000 */
[----:B------:R-:W-:-:S07]  /*0500*/  FSETP.GEU.AND P1, PT, |R13|, 6.5827683646048100446e-37, PT ;  /* 0x036000000d00780b */ /* 0x000fce0003f2e200 */
[----:B------:R-:W-:-:S08]  /*0510*/  DFMA R10, R6, -UR6, R12 ;  /* 0x80000006060a7c2b */ /* 0x000fd0000800000c */
[----:B------:R-:W-:-:S10]  /*0520*/  DFMA R4, R4, R10, R6 ;  /* 0x0000000a0404722b */ /* 0x000fd40000000006 */
[----:B------:R-:W-:-:S05]  /*0530*/  FFMA R6, RZ, UR7, R5 ;  /* 0x00000007ff067c23 */ /* 0x000fca0008000005 */
[----:B------:R-:W-:-:S13]  /*0540*/  FSETP.GT.AND P0, PT, |R6|, 1.469367938527859385e-39, PT ;  /* 0x001000000600780b */ /* 0x000fda0003f04200 */
[----:B------:R-:W-:Y:S05]  /*0550*/  @P0 BRA P1, `(.L_x_43) ;  /* 0x0000000000240947 */ /* 0x000fea0000800000 */
[----:B------:R-:W-:Y:S01]  /*0560*/  IMAD.U32 R5, RZ, RZ, UR7 ;  /* 0x00000007ff057e24 */ /* 0x000fe2000f8e00ff */
[----:B------:R-:W-:Y:S01]  /*0570*/  MOV R15, UR7 ;  /* 0x00000007000f7c02 */ /* 0x000fe20008000f00 */
[----:B------:R-:W-:Y:S01]  /*0580*/  IMAD.U32 R14, RZ, RZ, UR6 ;  /* 0x00000006ff0e7e24 */ /* 0x000fe2000f8e00ff */
[----:B------:R-:W-:Y:S01]  /*0590*/  MOV R6, 0x5d0 ;  /* 0x000005d000067802 */ /* 0x000fe20000000f00 */
[----:B------:R-:W-:Y:S02]  /*05a0*/  IMAD.U32 R4, RZ, RZ, UR6 ;  /* 0x00000006ff047e24 */ /* 0x000fe4000f8e00ff */
[----:B------:R-:W-:-:S07]  /*05b0*/  IMAD.MOV.U32 R15, RZ, RZ, R5 ;  /* 0x000000ffff0f7224 */ /* 0x000fce00078e0005 */
[----:B------:R-:W-:Y:S05]  /*05c0*/  CALL.REL.NOINC `($__internal_3_$__cuda_sm20_div_rn_f64_full) ;  /* 0x0000000c00787944 */ /* 0x000fea0003c00000 */
[----:B------:R-:W-:Y:S02]  /*05d0*/  IMAD.MOV.U32 R4, RZ, RZ, R28 ;  /* 0x000000ffff047224 */ /* 0x000fe400078e001c */
[----:B------:R-:W-:-:S07]  /*05e0*/  IMAD.MOV.U32 R5, RZ, RZ, R29 ;  /* 0x000000ffff057224 */ /* 0x000fce00078e001d */
.L_x_43:
[----:B------:R-:W-:Y:S05]  /*05f0*/  BSYNC.RECONVERGENT B0 ;  /* 0x0000000000007941 */ /* 0x000fea0003800200 */
.L_x_42:
[----:B------:R-:W0:Y:S08]  /*0600*/  LDC R7, c[0x0][0x398] ;  /* 0x0000e600ff077b82 */ /* 0x000e300000000800 */
[----:B------:R-:W1:Y:S01]  /*0610*/  LDC.64 R18, c[0x0][0x388] ;  /* 0x0000e200ff127b82 */ /* 0x000e620000000a00 */
[----:B0-----:R-:W-:Y:S01]  /*0620*/  IADD3 R3, PT, PT, -R7, RZ, RZ ;  /* 0x000000ff07037210 */ /* 0x001fe20007ffe1ff */
[----:B------:R-:W-:-:S04]  /*0630*/  IMAD R2, R2, R7, R7 ;  /* 0x0000000702027224 */ /* 0x000fc800078e0207 */
[----:B------:R-:W-:Y:S02]  /*0640*/  IMAD R2, R3, 0x2, R2 ;  /* 0x0000000203027824 */ /* 0x000fe400078e0202 */
[----:B------:R-:W-:Y:S02]  /*0650*/  IMAD.IADD R3, R0, 0x1, R7 ;  /* 0x0000000100037824 */ /* 0x000fe400078e0207 */
[----:B------:R-:W-:Y:S01]  /*0660*/  IMAD.IADD R9, R9, 0x1, R2 ;  /* 0x0000000109097824 */ /* 0x000fe200078e0202 */
[----:B------:R-:W0:Y:S01]  /*0670*/  LDC.64 R6, c[0x0][0x3b0] ;  /* 0x0000ec00ff067b82 */ /* 0x000e220000000a00 */
[----:B-1----:R-:W-:-:S04]  /*0680*/  IMAD.WIDE R2, R3, 0x4, R18 ;  /* 0x0000000403027825 */ /* 0x002fc800078e0212 */
[----:B------:R-:W-:Y:S01]  /*0690*/  IMAD.WIDE R18, R9, 0x4, R18 ;  /* 0x0000000409127825 */ /* 0x000fe200078e0212 */
[----:B------:R1:W2:Y:S04]  /*06a0*/  LDG.E R8, desc[UR10][R2.64] ;  /* 0x0000000a02087981 */ /* 0x0002a8000c1e1900 */
[----:B------:R-:W2:Y:S01]  /*06b0*/  LDG.E R13, desc[UR10][R18.64] ;  /* 0x0000000a120d7981 */ /* 0x000ea2000c1e1900 */
[----:B------:R-:W-:Y:S01]  /*06c0*/  BSSY.RECONVERGENT B0, `(.L_x_44) ;  /* 0x0000021000007945 */ /* 0x000fe20003800200 */
[----:B0-----:R-:W-:-:S10]  /*06d0*/  DADD R6, R6, R6 ;  /* 0x0000000006067229 */ /* 0x001fd40000000006 */
[----:B------:R-:W-:Y:S02]  /*06e0*/  R2UR UR9, R7 ;  /* 0x00000000070972ca */ /* 0x000fe400000e0000 */
[----:B------:R-:W-:Y:S02]  /*06f0*/  R2UR UR8, R6 ;  /* 0x00000000060872ca */ /* 0x000fe400000e0000 */
[----:B------:R-:W-:-:S09]  /*0700*/  MOV R6, 0x1 ;  /* 0x0000000100067802 */ /* 0x000fd20000000f00 */
[----:B------:R-:W0:Y:S01]  /*0710*/  MUFU.RCP64H R7, UR9 ;  /* 0x0000000900077d08 */ /* 0x000e220008001800 */
[----:B------:R-:W-:Y:S02]  /*0720*/  IMAD.U32 R11, RZ, RZ, UR9 ;  /* 0x00000009ff0b7e24 */ /* 0x000fe4000f8e00ff */
[----:B------:R-:W-:Y:S02]  /*0730*/  IMAD.U32 R10, RZ, RZ, UR8 ;  /* 0x00000008ff0a7e24 */ /* 0x000fe4000f8e00ff */
[----:B-1----:R-:W-:Y:S02]  /*0740*/  IMAD.U32 R2, RZ, RZ, UR8 ;  /* 0x00000008ff027e24 */ /* 0x002fe4000f8e00ff */
[----:B------:R-:W-:Y:S02]  /*0750*/  IMAD.U32 R3, RZ, RZ, UR9 ;  /* 0x00000009ff037e24 */ /* 0x000fe4000f8e00ff */
[----:B0-----:R-:W-:-:S08]  /*0760*/  DFMA R10, R6, -R10, 1 ;  /* 0x3ff00000060a742b */ /* 0x001fd0000000080a */
[----:B------:R-:W-:-:S08]  /*0770*/  DFMA R10, R10, R10, R10 ;  /* 0x0000000a0a0a722b */ /* 0x000fd0000000000a */
[----:B------:R-:W-:-:S08]  /*0780*/  DFMA R10, R6, R10, R6 ;  /* 0x0000000a060a722b */ /* 0x000fd00000000006 */
[----:B------:R-:W-:-:S08]  /*0790*/  DFMA R2, R10, -R2, 1 ;  /* 0x3ff000000a02742b */ /* 0x000fd00000000802 */
[----:B------:R-:W-:Y:S01]  /*07a0*/  DFMA R2, R10, R2, R10 ;  /* 0x000000020a02722b */ /* 0x000fe2000000000a */
[----:B--2---:R-:W-:-:S06]  /*07b0*/  FADD R13, R8, -R13 ;  /* 0x8000000d080d7221 */ /* 0x004fcc0000000000 */
[----:B------:R-:W0:Y:S02]  /*07c0*/  F2F.F64.F32 R12, R13 ;  /* 0x0000000d000c7310 */ /* 0x000e240000201800 */
[----:B0-----:R-:W-:Y:S01]  /*07d0*/  DMUL R6, R12, R2 ;  /* 0x000000020c067228 */ /* 0x001fe20000000000 */
[----:B------:R-:W-:-:S07]  /*07e0*/  FSETP.GEU.AND P1, PT, |R13|, 6.5827683646048100446e-37, PT ;  /* 0x036000000d00780b */ /* 0x000fce0003f2e200 */
[----:B------:R-:W-:-:S08]  /*07f0*/  DFMA R10, R6, -UR8, R12 ;  /* 0x80000008060a7c2b */ /* 0x000fd0000800000c */
[----:B------:R-:W-:-:S10]  /*0800*/  DFMA R2, R2, R10, R6 ;  /* 0x0000000a0202722b */ /* 0x000fd40000000006 */
[----:B------:R-:W-:-:S05]  /*0810*/  FFMA R6, RZ, UR9, R3 ;  /* 0x00000009ff067c23 */ /* 0x000fca0008000003 */
[----:B------:R-:W-:-:S13]  /*0820*/  FSETP.GT.AND P0, PT, |R6|, 1.469367938527859385e-39, PT ;  /* 0x001000000600780b */ /* 0x000fda0003f04200 */
[----:B------:R-:W-:Y:S05]  /*0830*/  @P0 BRA P1, `(.L_x_45) ;  /* 0x0000000000240947 */ /* 0x000fea0000800000 */
[----:B------:R-:W-:Y:S01]  /*0840*/  MOV R3, UR9 ;  /* 0x0000000900037c02 */ /* 0x000fe20008000f00 */
[----:B------:R-:W-:Y:S01]  /*0850*/  IMAD.U32 R15, RZ, RZ, UR9 ;  /* 0x00000009ff0f7e24 */ /* 0x000fe2000f8e00ff */
[----:B------:R-:W-:Y:S01]  /*0860*/  MOV R6, 0x8b0 ;  /* 0x000008b000067802 */ /* 0x000fe20000000f00 */
[----:B------:R-:W-:Y:S02]  /*0870*/  IMAD.U32 R14, RZ, RZ, UR8 ;  /* 0x00000008ff0e7e24 */ /* 0x000fe4000f8e00ff */
[----:B------:R-:W-:Y:S02]  /*0880*/  IMAD.U32 R2, RZ, RZ, UR8 ;  /* 0x00000008ff027e24 */ /* 0x000fe4000f8e00ff */
[----:B------:R-:W-:-:S07]  /*0890*/  IMAD.MOV.U32 R15, RZ, RZ, R3 ;  /* 0x000000ffff0f7224 */ /* 0x000fce00078e0003 */
[----:B------:R-:W-:Y:S05]  /*08a0*/  CALL.REL.NOINC `($__internal_3_$__cuda_sm20_div_rn_f64_full) ;  /* 0x0000000800c07944 */ /* 0x000fea0003c00000 */
[----:B------:R-:W-:Y:S02]  /*08b0*/  IMAD.MOV.U32 R2, RZ, RZ, R28 ;  /* 0x000000ffff027224 */ /* 0x000fe400078e001c */
[----:B------:R-:W-:-:S07]  /*08c0*/  IMAD.MOV.U32 R3, RZ, RZ, R29 ;  /* 0x000000ffff037224 */ /* 0x000fce00078e001d */
.L_x_45:
[----:B------:R-:W-:Y:S05]  /*08d0*/  BSYNC.RECONVERGENT B0 ;  /* 0x0000000000007941 */ /* 0x000fea0003800200 */
.L_x_44:
[----:B------:R-:W-:Y:S01]  /*08e0*/  DADD R22, -RZ, |R4| ;  /* 0x00000000ff167229 */ /* 0x000fe20000000504 */
[----:B------:R-:W-:Y:S01]  /*08f0*/  BSSY.RECONVERGENT B0, `(.L_x_46) ;  /* 0x0000003000007945 */ /* 0x000fe20003800200 */
[----:B------:R-:W-:-:S09]  /*0900*/  MOV R8, 0x920 ;  /* 0x0000092000087802 */ /* 0x000fd20000000f00 */
[----:B------:R-:W-:Y:S05]  /*0910*/  CALL.REL.NOINC `($_Z4comBPfS_S_iidddd$__internal_accurate_pow) ;  /* 0x00000010000c7944 */ /* 0x000fea0003c00000 */
[----:B------:R-:W-:Y:S05]  /*0920*/  BSYNC.RECONVERGENT B0 ;  /* 0x0000000000007941 */ /* 0x000fea0003800200 */
.L_x_46:
[----:B------:R-:W0:Y:S08]  /*0930*/  LDC R13, c[0x0][0x398] ;  /* 0x0000e600ff0d7b82 */ /* 0x000e300000000800 */
[----:B------:R-:W1:Y:S01]  /*0940*/  LDC.64 R6, c[0x0][0x380] ;  /* 0x0000e000ff067b82 */ /* 0x000e620000000a00 */
[----:B0-----:R-:W-:-:S06]  /*0950*/  IMAD.WIDE R20, R13, 0x4, R20 ;  /* 0x000000040d147825 */ /* 0x001fcc00078e0214 */
[----:B------:R-:W2:Y:S01]  /*0960*/  LDG.E R20, desc[UR10][R20.64] ;  /* 0x0000000a14147981 */ /* 0x000ea2000c1e1900 */
[----:B-1----:R-:W-:-:S06]  /*0970*/  IMAD.WIDE R6, R9, 0x4, R6 ;  /* 0x0000000409067825 */ /* 0x002fcc00078e0206 */
[----:B------:R-:W2:Y:S01]  /*0980*/  LDG.E R7, desc[UR10][R6.64] ;  /* 0x0000000a06077981 */ /* 0x000ea2000c1e1900 */
[----:B------:R-:W0:Y:S01]  /*0990*/  MUFU.RCP64H R9, UR9 ;  /* 0x0000000900097d08 */ /* 0x000e220008001800 */
[----:B------:R-:W-:Y:S01]  /*09a0*/  IMAD.U32 R12, RZ, RZ, UR8 ;  /* 0x00000008ff0c7e24 */ /* 0x000fe2000f8e00ff */
[----:B------:R-:W-:Y:S01]  /*09b0*/  MOV R8, 0x1 ;  /* 0x0000000100087802 */ /* 0x000fe20000000f00 */
[----:B------:R-:W-:-:S06]  /*09c0*/  IMAD.U32 R13, RZ, RZ, UR9 ;  /* 0x00000009ff0d7e24 */ /* 0x000fcc000f8e00ff */
[----:B0-----:R-:W-:-:S08]  /*09d0*/  DFMA R12, R8, -R12, 1 ;  /* 0x3ff00000080c742b */ /* 0x001fd0000000080c */
[----:B------:R-:W-:Y:S01]  /*09e0*/  DFMA R12, R12, R12, R12 ;  /* 0x0000000c0c0c722b */ /* 0x000fe2000000000c */
[----:B------:R-:W-:Y:S02]  /*09f0*/  IMAD.U32 R14, RZ, RZ, UR8 ;  /* 0x00000008ff0e7e24 */ /* 0x000fe4000f8e00ff */
[----:B------:R-:W-:-:S05]  /*0a00*/  IMAD.U32 R15, RZ, RZ, UR9 ;  /* 0x00000009ff0f7e24 */ /* 0x000fca000f8e00ff */
[----:B------:R-:W-:-:S08]  /*0a10*/  DFMA R8, R8, R12, R8 ;  /* 0x0000000c0808722b */ /* 0x000fd00000000008 */
[----:B------:R-:W-:-:S08]  /*0a20*/  DFMA R14, R8, -R14, 1 ;  /* 0x3ff00000080e742b */ /* 0x000fd0000000080e */
[----:B------:R-:W-:Y:S02]  /*0a30*/  DFMA R14, R8, R14, R8 ;  /* 0x0000000e080e722b */ /* 0x000fe40000000008 */
[C---:B------:R-:W-:Y:S01]  /*0a40*/  DSETP.NEU.AND P1, PT, R4.reuse, RZ, PT ;  /* 0x000000ff0400722a */ /* 0x040fe20003f2d000 */
[----:B------:R-:W-:Y:S01]  /*0a50*/  BSSY.RECONVERGENT B0, `(.L_x_47) ;  /* 0x0000012000007945 */ /* 0x000fe20003800200 */
[----:B------:R-:W-:-:S12]  /*0a60*/  DSETP.NEU.AND P0, PT, R4, 1, PT ;  /* 0x3ff000000400742a */ /* 0x000fd80003f0d000 */
[----:B------:R-:W-:Y:S01]  /*0a70*/  @!P1 CS2R R10, SRZ ;  /* 0x00000000000a9805 */ /* 0x000fe2000001ff00 */
[----:B--2---:R-:W-:Y:S01]  /*0a80*/  FADD R12, R20, -R7 ;  /* 0x80000007140c7221 */ /* 0x004fe20000000000 */
[----:B------:R-:W-:-:S05]  /*0a90*/  DADD R6, R4, 2 ;  /* 0x4000000004067429 */ /* 0x000fca0000000000 */
[----:B------:R-:W0:Y:S05]  /*0aa0*/  F2F.F64.F32 R12, R12 ;  /* 0x0000000c000c7310 */ /* 0x000e2a0000201800 */
[----:B------:R-:W-:-:S04]  /*0ab0*/  LOP3.LUT R16, R7, 0x7ff00000, RZ, 0xc0, !PT ;  /* 0x7ff0000007107812 */ /* 0x000fc800078ec0ff */
[----:B------:R-:W-:Y:S01]  /*0ac0*/  ISETP.NE.AND P2, PT, R16, 0x7ff00000, PT ;  /* 0x7ff000001000780c */ /* 0x000fe20003f45270 */
[----:B0-----:R-:W-:-:S08]  /*0ad0*/  DMUL R8, R14, R12 ;  /* 0x0000000c0e087228 */ /* 0x001fd00000000000 */
[----:B------:R-:W-:-:S08]  /*0ae0*/  DFMA R6, R8, -UR8, R12 ;  /* 0x8000000808067c2b */ /* 0x000fd0000800000c */
[----:B------:R-:W-:Y:S01]  /*0af0*/  DFMA R6, R14, R6, R8 ;  /* 0x000000060e06722b */ /* 0x000fe20000000008 */
[----:B------:R-:W-:Y:S10]  /*0b00*/  @P2 BRA `(.L_x_48) ;  /* 0x0000000000182947 */ /* 0x000ff40003800000 */
[----:B------:R-:W-:-:S14]  /*0b10*/  DSETP.NAN.AND P1, PT, R4, R4, PT ;  /* 0x000000040400722a */ /* 0x000fdc0003f28000 */
[----:B------:R-:W-:Y:S01]  /*0b20*/  @P1 DADD R10, R4, 2 ;  /* 0x40000000040a1429 */ /* 0x000fe20000000000 */
[----:B------:R-:W-:Y:S10]  /*0b30*/  @P1 BRA `(.L_x_48) ;  /* 0x00000000000c1947 */ /* 0x000ff40003800000 */
[----:B------:R-:W-:-:S14]  /*0b40*/  DSETP.NEU.AND P1, PT, |R4|, +INF , PT ;  /* 0x7ff000000400742a */ /* 0x000fdc0003f2d200 */
[----:B------:R-:W-:Y:S02]  /*0b50*/  @!P1 IMAD.MOV.U32 R10, RZ, RZ, 0x0 ;  /* 0x00000000ff0a9424 */ /* 0x000fe400078e00ff */
[----:B------:R-:W-:-:S07]  /*0b60*/  @!P1 IMAD.MOV.U32 R11, RZ, RZ, 0x7ff00000 ;  /* 0x7ff00000ff0b9424 */ /* 0x000fce00078e00ff */
.L_x_48:
[----:B------:R-:W-:Y:S05]  /*0b70*/  BSYNC.RECONVERGENT B0 ;  /* 0x0000000000007941 */ /* 0x000fea0003800200 */
.L_x_47:
[----:B------:R-:W-:Y:S01]  /*0b80*/  FFMA R14, RZ, UR9, R7 ;  /* 0x00000009ff0e7c23 */ /* 0x000fe20008000007 */
[----:B------:R-:W-:Y:S01]  /*0b90*/  FSEL R8, R10, RZ, P0 ;  /* 0x000000ff0a087208 */ /* 0x000fe20000000000 */
[----:B------:R-:W-:Y:S01]  /*0ba0*/  DADD R4, R2, R4 ;  /* 0x0000000002047229 */ /* 0x000fe20000000004 */
[----:B------:R-:W-:Y:S01]  /*0bb0*/  FSEL R9, R11, 1.875, P0 ;  /* 0x3ff000000b097808 */ /* 0x000fe20000000000 */
[----:B------:R-:W-:Y:S01]  /*0bc0*/  BSSY.RECONVERGENT B0, `(.L_x_49) ;  /* 0x000000e000007945 */ /* 0x000fe20003800200 */
[----:B------:R-:W-:Y:S02]  /*0bd0*/  FSETP.GT.AND P0, PT, |R14|, 1.469367938527859385e-39, PT ;  /* 0x001000000e00780b */ /* 0x000fe40003f04200 */
[----:B------:R-:W-:-:S03]  /*0be0*/  FSETP.GEU.AND P1, PT, |R13|, 6.5827683646048100446e-37, PT ;  /* 0x036000000d00780b */ /* 0x000fc60003f2e200 */
[----:B------:R-:W-:-:S10]  /*0bf0*/  DFMA R4, R4, UR4, -R8 ;  /* 0x0000000404047c2b */ /* 0x000fd40008000808 */
        /* <DEDUP_REMOVED lines=10> */
.L_x_50:
[----:B------:R-:W-:Y:S05]  /*0ca0*/  BSYNC.RECONVERGENT B0 ;  /* 0x0000000000007941 */ /* 0x000fea0003800200 */
.L_x_49:
[----:B------:R-:W0:Y:S02]  /*0cb0*/  LDC R9, c[0x0][0x398] ;  /* 0x0000e600ff097b82 */ /* 0x000e240000000800 */
[----:B0-----:R-:W-:-:S05]  /*0cc0*/  IMAD.WIDE R18, R9, 0x4, R18 ;  /* 0x0000000409127825 */ /* 0x001fca00078e0212 */
[----:B------:R-:W2:Y:S04]  /*0cd0*/  LDG.E R12, desc[UR10][R18.64+0x4] ;  /* 0x0000040a120c7981 */ /* 0x000ea8000c1e1900 */
[----:B------:R-:W2:Y:S01]  /*0ce0*/  LDG.E R13, desc[UR10][R18.64+-0x4] ;  /* 0xfffffc0a120d7981 */ /* 0x000ea2000c1e1900 */
[----:B------:R-:W0:Y:S01]  /*0cf0*/  MUFU.RCP64H R9, UR7 ;  /* 0x0000000700097d08 */ /* 0x000e220008001800 */
[----:B------:R-:W-:Y:S01]  /*0d00*/  MOV R10, UR6 ;  /* 0x00000006000a7c02 */ /* 0x000fe20008000f00 */
[----:B------:R-:W-:Y:S01]  /*0d10*/  IMAD.U32 R11, RZ, RZ, UR7 ;  /* 0x00000007ff0b7e24 */ /* 0x000fe2000f8e00ff */
[----:B------:R-:W-:Y:S01]  /*0d20*/  BSSY.RECONVERGENT B0, `(.L_x_51) ;  /* 0x000001c000007945 */ /* 0x000fe20003800200 */
[----:B------:R-:W-:Y:S02]  /*0d30*/  IMAD.MOV.U32 R8, RZ, RZ, 0x1 ;  /* 0x00000001ff087424 */ /* 0x000fe400078e00ff */
[----:B------:R-:W-:-:S02]  /*0d40*/  IMAD.U32 R14, RZ, RZ, UR6 ;  /* 0x00000006ff0e7e24 */ /* 0x000fc4000f8e00ff */
[----:B------:R-:W-:Y:S02]  /*0d50*/  IMAD.U32 R15, RZ, RZ, UR7 ;  /* 0x00000007ff0f7e24 */ /* 0x000fe4000f8e00ff */
[----:B0-----:R-:W-:-:S08]  /*0d60*/  DFMA R10, R8, -R10, 1 ;  /* 0x3ff00000080a742b */ /* 0x001fd0000000080a */
[----:B------:R-:W-:-:S08]  /*0d70*/  DFMA R10, R10, R10, R10 ;  /* 0x0000000a0a0a722b */ /* 0x000fd0000000000a */
[----:B------:R-:W-:-:S08]  /*0d80*/  DFMA R10, R8, R10, R8 ;  /* 0x0000000a080a722b */ /* 0x000fd00000000008 */
[----:B------:R-:W-:-:S08]  /*0d90*/  DFMA R14, R10, -R14, 1 ;  /* 0x3ff000000a0e742b */ /* 0x000fd0000000080e */
[----:B------:R-:W-:Y:S01]  /*0da0*/  DFMA R14, R10, R14, R10 ;  /* 0x0000000e0a0e722b */ /* 0x000fe2000000000a */
[----:B--2---:R-:W-:-:S04]  /*0db0*/  FADD R16, R12, -R13 ;  /* 0x8000000d0c107221 */ /* 0x004fc80000000000 */
[----:B------:R-:W0:Y:S02]  /*0dc0*/  F2F.F64.F32 R8, R16 ;  /* 0x0000001000087310 */ /* 0x000e240000201800 */
[----:B0-----:R-:W-:-:S08]  /*0dd0*/  DMUL R12, R8, R6 ;  /* 0x00000006080c7228 */ /* 0x001fd00000000000 */
[----:B------:R-:W-:Y:S02]  /*0de0*/  DMUL R6, R14, R12 ;  /* 0x0000000c0e067228 */ /* 0x000fe40000000000 */
[----:B------:R-:W-:-:S06]  /*0df0*/  FSETP.GEU.AND P1, PT, |R13|, 6.5827683646048100446e-37, PT ;  /* 0x036000000d00780b */ /* 0x000fcc0003f2e200 */
        /* <DEDUP_REMOVED lines=14> */
.L_x_52:
[----:B------:R-:W-:Y:S05]  /*0ee0*/  BSYNC.RECONVERGENT B0 ;  /* 0x0000000000007941 */ /* 0x000fea0003800200 */
.L_x_51:
[----:B------:R-:W-:Y:S01]  /*0ef0*/  DADD R6, R6, R6 ;  /* 0x0000000006067229 */ /* 0x000fe20000000006 */
[----:B------:R-:W-:Y:S01]  /*0f00*/  BSSY.RECONVERGENT B0, `(.L_x_53) ;  /* 0x0000005000007945 */ /* 0x000fe20003800200 */
[----:B------:R-:W-:Y:S01]  /*0f10*/  DADD R22, -RZ, |R2| ;  /* 0x00000000ff167229 */ /* 0x000fe20000000502 */
[----:B------:R-:W-:-:S05]  /*0f20*/  MOV R8, 0xf50 ;  /* 0x00000f5000087802 */ /* 0x000fca0000000f00 */
[----:B------:R-:W-:-:S11]  /*0f30*/  DADD R4, R4, -R6 ;  /* 0x0000000004047229 */ /* 0x000fd60000000806 */
[----:B------:R-:W-:Y:S05]  /*0f40*/  CALL.REL.NOINC `($_Z4comBPfS_S_iidddd$__internal_accurate_pow) ;  /* 0x0000000800807944 */ /* 0x000fea0003c00000 */
[----:B------:R-:W-:Y:S05]  /*0f50*/  BSYNC.RECONVERGENT B0 ;  /* 0x0000000000007941 */ /* 0x000fea0003800200 */
.L_x_53:
[C---:B------:R-:W-:Y:S01]  /*0f60*/  DADD R6, R2.reuse, 2 ;  /* 0x4000000002067429 */ /* 0x040fe20000000000 */
[----:B------:R-:W-:Y:S01]  /*0f70*/  BSSY.RECONVERGENT B0, `(.L_x_54) ;  /* 0x000000d000007945 */ /* 0x000fe20003800200 */
[C---:B------:R-:W-:Y:S02]  /*0f80*/  DSETP.NEU.AND P1, PT, R2.reuse, RZ, PT ;  /* 0x000000ff0200722a */ /* 0x040fe40003f2d000 */
[----:B------:R-:W-:-:S06]  /*0f90*/  DSETP.NEU.AND P0, PT, R2, 1, PT ;  /* 0x3ff000000200742a */ /* 0x000fcc0003f0d000 */
[----:B------:R-:W-:-:S04]  /*0fa0*/  LOP3.LUT R6, R7, 0x7ff00000, RZ, 0xc0, !PT ;  /* 0x7ff0000007067812 */ /* 0x000fc800078ec0ff */
[----:B------:R-:W-:Y:S02]  /*0fb0*/  ISETP.NE.AND P2, PT, R6, 0x7ff00000, PT ;  /* 0x7ff000000600780c */ /* 0x000fe40003f45270 */
        /* <DEDUP_REMOVED lines=8> */
.L_x_55:
[----:B------:R-:W-:Y:S05]  /*1040*/  BSYNC.RECONVERGENT B0 ;  /* 0x0000000000007941 */ /* 0x000fea0003800200 */
.L_x_54:
[----:B------:R-:W0:Y:S01]  /*1050*/  LDCU.64 UR4, c[0x0][0x3a0] ;  /* 0x00007400ff0477ac */ /* 0x000e220008000a00 */
[----:B------:R-:W-:Y:S01]  /*1060*/  FSEL R2, R10, RZ, P0 ;  /* 0x000000ff0a027208 */ /* 0x000fe20000000000 */
[----:B------:R-:W1:Y:S01]  /*1070*/  LDC.64 R6, c[0x0][0x390] ;  /* 0x0000e400ff067b82 */ /* 0x000e620000000a00 */
[----:B------:R-:W-:-:S06]  /*1080*/  FSEL R3, R11, 1.875, P0 ;  /* 0x3ff000000b037808 */ /* 0x000fcc0000000000 */
[----:B------:R-:W-:-:S08]  /*1090*/  DADD R4, R4, -R2 ;  /* 0x0000000004047229 */ /* 0x000fd00000000802 */
[----:B0-----:R-:W-:Y:S01]  /*10a0*/  DMUL R4, R4, UR4 ;  /* 0x0000000404047c28 */ /* 0x001fe20008000000 */
[----:B-1----:R-:W-:-:S09]  /*10b0*/  IMAD.WIDE R2, R0, 0x4, R6 ;  /* 0x0000000400027825 */ /* 0x002fd200078e0206 */
[----:B------:R-:W0:Y:S02]  /*10c0*/  F2F.F32.F64 R5, R4 ;  /* 0x0000000400057310 */ /* 0x000e240000301000 */
[----:B0-----:R-:W-:Y:S01]  /*10d0*/  STG.E desc[UR10][R2.64], R5 ;  /* 0x0000000502007986 */ /* 0x001fe2000c10190a */
[----:B------:R-:W-:Y:S05]  /*10e0*/  EXIT ;  /* 0x000000000000794d */ /* 0x000fea0003800000 */
        .weak           $__internal_2_$__cuda_sm20_dblrcp_rn_slowpath_v3
        .type           $__internal_2_$__cuda_sm20_dblrcp_rn_slowpath_v3,@function
        .size           $__internal_2_$__cuda_sm20_dblrcp_rn_slowpath_v3,($__internal_3_$__cuda_sm20_div_rn_f64_full - $__internal_2_$__cuda_sm20_dblrcp_rn_slowpath_v3)
$__internal_2_$__cuda_sm20_dblrcp_rn_slowpath_v3:
[----:B------:R-:W0:Y:S01]  /*10f0*/  LDC.64 R14, c[0x0][0x3b8] ;  /* 0x0000ee00ff0e7b82 */ /* 0x000e220000000a00 */
[----:B------:R-:W1:Y:S01]  /*1100*/  LDCU UR6, c[0x0][0x3bc] ;  /* 0x00007780ff0677ac */ /* 0x000e620008000800 */
[----:B0-----:R-:W-:-:S14]  /*1110*/  DSETP.GTU.AND P0, PT, |R14|, +INF , PT ;  /* 0x7ff000000e00742a */ /* 0x001fdc0003f0c200 */
[----:B-1----:R-:W-:Y:S05]  /*1120*/  @P0 BRA `(.L_x_56) ;  /* 0x0000000000900947 */ /* 0x002fea0003800000 */
[----:B------:R-:W-:-:S04]  /*1130*/  ULOP3.LUT UR7, UR6, 0x7fffffff, URZ, 0xc0, !UPT ;  /* 0x7fffffff06077892 */ /* 0x000fc8000f8ec0ff */
[----:B------:R-:W-:-:S04]  /*1140*/  UIADD3 UR4, UPT, UPT, UR7, -0x1, URZ ;  /* 0xffffffff07047890 */ /* 0x000fc8000fffe0ff */
[----:B------:R-:W-:-:S11]  /*1150*/  UISETP.GE.U32.AND UP0, UPT, UR4, 0x7fefffff, UPT ;  /* 0x7fefffff0400788c */ /* 0x000fd6000bf06070 */
[----:B------:R-:W-:Y:S01]  /*1160*/  @UP0 ULOP3.LUT UR5, UR6, 0x7ff00000, URZ, 0x3c, !UPT ;  /* 0x7ff0000006050892 */ /* 0x000fe2000f8e3cff */
[----:B------:R-:W-:Y:S01]  /*1170*/  @UP0 UMOV UR4, URZ ;  /* 0x000000ff00040c82 */ /* 0x000fe20008000000 */
[----:B------:R-:W-:Y:S10]  /*1180*/  BRA.U UP0, `(.L_x_57) ;  /* 0x0000000100807547 */ /* 0x000ff4000b800000 */
[----:B------:R-:W-:-:S09]  /*1190*/  UISETP.GE.U32.AND UP0, UPT, UR7, 0x1000001, UPT ;  /* 0x010000010700788c */ /* 0x000fd2000bf06070 */
[----:B------:R-:W-:Y:S05]  /*11a0*/  BRA.U !UP0, `(.L_x_58) ;  /* 0x0000000108447547 */ /* 0x000fea000b800000 */
[----:B------:R-:W-:Y:S01]  /*11b0*/  UIADD3 UR4, UPT, UPT, UR6, -0x3fe00000, URZ ;  /* 0xc020000006047890 */ /* 0x000fe2000fffe0ff */
[----:B------:R-:W0:Y:S05]  /*11c0*/  LDCU UR5, c[0x0][0x3b8] ;  /* 0x00007700ff0577ac */ /* 0x000e2a0008000800 */
[----:B------:R-:W-:-:S03]  /*11d0*/  IMAD.U32 R7, RZ, RZ, UR4 ;  /* 0x00000004ff077e24 */ /* 0x000fc6000f8e00ff */
[----:B------:R-:W1:Y:S01]  /*11e0*/  MUFU.RCP64H R11, UR4 ;  /* 0x00000004000b7d08 */ /* 0x000e620008001800 */
[----:B0-----:R-:W-:-:S06]  /*11f0*/  IMAD.U32 R6, RZ, RZ, UR5 ;  /* 0x00000005ff067e24 */ /* 0x001fcc000f8e00ff */
[----:B-1----:R-:W-:-:S08]  /*1200*/  DFMA R12, -R6, R10, 1 ;  /* 0x3ff00000060c742b */ /* 0x002fd0000000010a */
[----:B------:R-:W-:-:S08]  /*1210*/  DFMA R12, R12, R12, R12 ;  /* 0x0000000c0c0c722b */ /* 0x000fd0000000000c */
[----:B------:R-:W-:-:S08]  /*1220*/  DFMA R12, R10, R12, R10 ;  /* 0x0000000c0a0c722b */ /* 0x000fd0000000000a */
[----:B------:R-:W-:-:S08]  /*1230*/  DFMA R6, -R6, R12, 1 ;  /* 0x3ff000000606742b */ /* 0x000fd0000000010c */
[----:B------:R-:W-:-:S08]  /*1240*/  DFMA R6, R12, R6, R12 ;  /* 0x000000060c06722b */ /* 0x000fd0000000000c */
[----:B------:R-:W-:-:S08]  /*1250*/  DMUL R6, R6, 2.2250738585072013831e-308 ;  /* 0x0010000006067828 */ /* 0x000fd00000000000 */
[----:B------:R-:W-:-:S08]  /*1260*/  DFMA R10, R6, -R14, 1 ;  /* 0x3ff00000060a742b */ /* 0x000fd0000000080e */
[----:B------:R-:W-:-:S08]  /*1270*/  DFMA R10, R10, R10, R10 ;  /* 0x0000000a0a0a722b */ /* 0x000fd0000000000a */
[----:B------:R-:W-:-:S10]  /*1280*/  DFMA R10, R6, R10, R6 ;  /* 0x0000000a060a722b */ /* 0x000fd40000000006 */
[----:B------:R-:W-:Y:S02]  /*1290*/  R2UR UR4, R10 ;  /* 0x000000000a0472ca */ /* 0x000fe400000e0000 */
[----:B------:R-:W-:Y:S01]  /*12a0*/  R2UR UR5, R11 ;  /* 0x000000000b0572ca */ /* 0x000fe200000e0000 */
[----:B------:R-:W-:-:S14]  /*12b0*/  BRA `(.L_x_57) ;  /* 0x0000000000347947 */ /* 0x000fdc0003800000 */
.L_x_58:
[----:B------:R-:W-:-:S06]  /*12c0*/  DMUL R6, R14, 8.11296384146066816958e+31 ;  /* 0x469000000e067828 */ /* 0x000fcc0000000000 */
[----:B------:R-:W0:Y:S02]  /*12d0*/  MUFU.RCP64H R11, R7 ;  /* 0x00000007000b7308 */ /* 0x000e240000001800 */
[----:B0-----:R-:W-:-:S08]  /*12e0*/  DFMA R12, -R6, R10, 1 ;  /* 0x3ff00000060c742b */ /* 0x001fd0000000010a */
[----:B------:R-:W-:-:S08]  /*12f0*/  DFMA R12, R12, R12, R12 ;  /* 0x0000000c0c0c722b */ /* 0x000fd0000000000c */
[----:B------:R-:W-:-:S08]  /*1300*/  DFMA R12, R10, R12, R10 ;  /* 0x0000000c0a0c722b */ /* 0x000fd0000000000a */
[----:B------:R-:W-:-:S08]  /*1310*/  DFMA R10, -R6, R12, 1 ;  /* 0x3ff00000060a742b */ /* 0x000fd0000000010c */
[----:B------:R-:W-:-:S08]  /*1320*/  DFMA R10, R12, R10, R12 ;  /* 0x0000000a0c0a722b */ /* 0x000fd0000000000c */
[----:B------:R-:W-:-:S10]  /*1330*/  DMUL R10, R10, 8.11296384146066816958e+31 ;  /* 0x469000000a0a7828 */ /* 0x000fd40000000000 */
[----:B------:R-:W-:Y:S02]  /*1340*/  R2UR UR4, R10 ;  /* 0x000000000a0472ca */ /* 0x000fe400000e0000 */
[----:B------:R-:W-:Y:S01]  /*1350*/  R2UR UR5, R11 ;  /* 0x000000000b0572ca */ /* 0x000fe200000e0000 */
[----:B------:R-:W-:-:S14]  /*1360*/  BRA `(.L_x_57) ;  /* 0x0000000000087947 */ /* 0x000fdc0003800000 */
.L_x_56:
[----:B------:R-:W0:Y:S01]  /*1370*/  LDCU UR4, c[0x0][0x3b8] ;  /* 0x00007700ff0477ac */ /* 0x000e220008000800 */
[----:B------:R-:W-:-:S12]  /*1380*/  ULOP3.LUT UR5, UR6, 0x80000, URZ, 0xfc, !UPT ;  /* 0x0008000006057892 */ /* 0x000fd8000f8efcff */
.L_x_57:
[----:B------:R-:W-:-:S04]  /*1390*/  IMAD.MOV.U32 R5, RZ, RZ, 0x0 ;  /* 0x00000000ff057424 */ /* 0x000fc800078e00ff */
[----:B0-----:R-:W-:Y:S05]  /*13a0*/  RET.REL.NODEC R4 `(_Z4comBPfS_S_iidddd) ;  /* 0xffffffec04147950 */ /* 0x001fea0003c3ffff */
        .weak           $__internal_3_$__cuda_sm20_div_rn_f64_full
        .type           $__internal_3_$__cuda_sm20_div_rn_f64_full,@function
        .size           $__internal_3_$__cuda_sm20_div_rn_f64_full,($_Z4comBPfS_S_iidddd$__internal_accurate_pow - $__internal_3_$__cuda_sm20_div_rn_f64_full)
$__internal_3_$__cuda_sm20_div_rn_f64_full:
[C---:B------:R-:W-:Y:S01]  /*13b0*/  FSETP.GEU.AND P0, PT, |R15|.reuse, 1.469367938527859385e-39, PT ;  /* 0x001000000f00780b */ /* 0x040fe20003f0e200 */
[----:B------:R-:W-:Y:S01]  /*13c0*/  BSSY.RECONVERGENT B1, `(.L_x_59) ;  /* 0x0000056000017945 */ /* 0x000fe20003800200 */
[----:B------:R-:W-:Y:S02]  /*13d0*/  LOP3.LUT R16, R15, 0x800fffff, RZ, 0xc0, !PT ;  /* 0x800fffff0f107812 */ /* 0x000fe400078ec0ff */
[C---:B------:R-:W-:Y:S02]  /*13e0*/  FSETP.GEU.AND P2, PT, |R13|.reuse, 1.469367938527859385e-39, PT ;  /* 0x001000000d00780b */ /* 0x040fe40003f4e200 */
[----:B------:R-:W-:Y:S01]  /*13f0*/  LOP3.LUT R17, R16, 0x3ff00000, RZ, 0xfc, !PT ;  /* 0x3ff0000010117812 */ /* 0x000fe200078efcff */
[----:B------:R-:W-:Y:S01]  /*1400*/  IMAD.MOV.U32 R16, RZ, RZ, R14 ;  /* 0x000000ffff107224 */ /* 0x000fe200078e000e */
[----:B------:R-:W-:Y:S02]  /*1410*/  MOV R10, 0x1 ;  /* 0x00000001000a7802 */ /* 0x000fe40000000f00 */
[----:B------:R-:W-:-:S02]  /*1420*/  LOP3.LUT R7, R13, 0x7ff00000, RZ, 0xc0, !PT ;  /* 0x7ff000000d077812 */ /* 0x000fc400078ec0ff */
[----:B------:R-:W-:Y:S01]  /*1430*/  LOP3.LUT R26, R15, 0x7ff00000, RZ, 0xc0, !PT ;  /* 0x7ff000000f1a7812 */ /* 0x000fe200078ec0ff */
[----:B------:R-:W-:-:S03]  /*1440*/  @!P0 DMUL R16, R14, 8.98846567431157953865e+307 ;  /* 0x7fe000000e108828 */ /* 0x000fc60000000000 */
[----:B------:R-:W-:Y:S01]  /*1450*/  ISETP.GE.U32.AND P1, PT, R7, R26, PT ;  /* 0x0000001a0700720c */ /* 0x000fe20003f26070 */
[----:B------:R-:W-:Y:S01]  /*1460*/  @!P2 IMAD.MOV.U32 R24, RZ, RZ, RZ ;  /* 0x000000ffff18a224 */ /* 0x000fe200078e00ff */
[----:B------:R-:W-:Y:S01]  /*1470*/  @!P2 LOP3.LUT R8, R15, 0x7ff00000, RZ, 0xc0, !PT ;  /* 0x7ff000000f08a812 */ /* 0x000fe200078ec0ff */
[----:B------:R-:W0:Y:S03]  /*1480*/  MUFU.RCP64H R11, R17 ;  /* 0x00000011000b7308 */ /* 0x000e260000001800 */
[----:B------:R-:W-:Y:S01]  /*1490*/  @!P2 ISETP.GE.U32.AND P3, PT, R7, R8, PT ;  /* 0x000000080700a20c */ /* 0x000fe20003f66070 */
[----:B------:R-:W-:Y:S01]  /*14a0*/  IMAD.MOV.U32 R8, RZ, RZ, 0x1ca00000 ;  /* 0x1ca00000ff087424 */ /* 0x000fe200078e00ff */
[----:B------:R-:W-:-:S04]  /*14b0*/  @!P0 LOP3.LUT R26, R17, 0x7ff00000, RZ, 0xc0, !PT ;  /* 0x7ff00000111a8812 */ /* 0x000fc800078ec0ff */
[----:B------:R-:W-:Y:S02]  /*14c0*/  @!P2 SEL R25, R8, 0x63400000, !P3 ;  /* 0x634000000819a807 */ /* 0x000fe40005800000 */
[----:B------:R-:W-:Y:S01]  /*14d0*/  IADD3 R27, PT, PT, R26, -0x1, RZ ;  /* 0xffffffff1a1b7810 */ /* 0x000fe20007ffe0ff */
[----:B0-----:R-:W-:-:S08]  /*14e0*/  DFMA R22, R10, -R16, 1 ;  /* 0x3ff000000a16742b */ /* 0x001fd00000000810 */
[----:B------:R-:W-:-:S08]  /*14f0*/  DFMA R22, R22, R22, R22 ;  /* 0x000000161616722b */ /* 0x000fd00000000016 */
[----:B------:R-:W-:Y:S01]  /*1500*/  DFMA R22, R10, R22, R10 ;  /* 0x000000160a16722b */ /* 0x000fe2000000000a */
[--C-:B------:R-:W-:Y:S02]  /*1510*/  @!P2 LOP3.LUT R10, R25, 0x80000000, R13.reuse, 0xf8, !PT ;  /* 0x80000000190aa812 */ /* 0x100fe400078ef80d */
[----:B------:R-:W-:Y:S02]  /*1520*/  SEL R11, R8, 0x63400000, !P1 ;  /* 0x63400000080b7807 */ /* 0x000fe40004800000 */
[----:B------:R-:W-:Y:S01]  /*1530*/  @!P2 LOP3.LUT R25, R10, 0x100000, RZ, 0xfc, !PT ;  /* 0x001000000a19a812 */ /* 0x000fe200078efcff */
[----:B------:R-:W-:Y:S02]  /*1540*/  IMAD.MOV.U32 R10, RZ, RZ, R12 ;  /* 0x000000ffff0a7224 */ /* 0x000fe400078e000c */
[----:B------:R-:W-:Y:S01]  /*1550*/  DFMA R28, R22, -R16, 1 ;  /* 0x3ff00000161c742b */ /* 0x000fe20000000810 */
[----:B------:R-:W-:-:S06]  /*1560*/  LOP3.LUT R11, R11, 0x800fffff, R13, 0xf8, !PT ;  /* 0x800fffff0b0b7812 */ /* 0x000fcc00078ef80d */
[----:B------:R-:W-:Y:S02]  /*1570*/  @!P2 DFMA R10, R10, 2, -R24 ;  /* 0x400000000a0aa82b */ /* 0x000fe40000000818 */
[----:B------:R-:W-:-:S08]  /*1580*/  DFMA R28, R22, R28, R22 ;  /* 0x0000001c161c722b */ /* 0x000fd00000000016 */
[----:B------:R-:W-:-:S08]  /*1590*/  DMUL R22, R28, R10 ;  /* 0x0000000a1c167228 */ /* 0x000fd00000000000 */
[----:B------:R-:W-:-:S08]  /*15a0*/  DFMA R24, R22, -R16, R10 ;  /* 0x800000101618722b */ /* 0x000fd0000000000a */
[----:B------:R-:W-:Y:S01]  /*15b0*/  DFMA R24, R28, R24, R22 ;  /* 0x000000181c18722b */ /* 0x000fe20000000016 */
[----:B------:R-:W-:Y:S01]  /*15c0*/  IMAD.MOV.U32 R22, RZ, RZ, R7 ;  /* 0x000000ffff167224 */ /* 0x000fe200078e0007 */
[----:B------:R-:W-:-:S05]  /*15d0*/  @!P2 LOP3.LUT R22, R11, 0x7ff00000, RZ, 0xc0, !PT ;  /* 0x7ff000000b16a812 */ /* 0x000fca00078ec0ff */
[----:B------:R-:W-:-:S05]  /*15e0*/  VIADD R23, R22, 0xffffffff ;  /* 0xffffffff16177836 */ /* 0x000fca0000000000 */
[----:B------:R-:W-:-:S04]  /*15f0*/  ISETP.GT.U32.AND P0, PT, R23, 0x7feffffe, PT ;  /* 0x7feffffe1700780c */ /* 0x000fc80003f04070 */
[----:B------:R-:W-:-:S13]  /*1600*/  ISETP.GT.U32.OR P0, PT, R27, 0x7feffffe, P0 ;  /* 0x7feffffe1b00780c */ /* 0x000fda0000704470 */
[----:B------:R-:W-:Y:S05]  /*1610*/  @P0 BRA `(.L_x_60) ;  /* 0x00000000006c0947 */ /* 0x000fea0003800000 */
[----:B------:R-:W-:-:S04]  /*1620*/  LOP3.LUT R22, R15, 0x7ff00000, RZ, 0xc0, !PT ;  /* 0x7ff000000f167812 */ /* 0x000fc800078ec0ff */
[CC--:B------:R-:W-:Y:S02]  /*1630*/  VIADDMNMX R12, R7.reuse, -R22.reuse, 0xb9600000, !PT ;  /* 0xb9600000070c7446 */ /* 0x0c0fe40007800916 */
[----:B------:R-:W-:Y:S02]  /*1640*/  ISETP.GE.U32.AND P0, PT, R7, R22, PT ;  /* 0x000000160700720c */ /* 0x000fe40003f06070 */
[----:B------:R-:W-:Y:S01]  /*1650*/  VIMNMX R7, PT, PT, R12, 0x46a00000, PT ;  /* 0x46a000000c077848 */ /* 0x000fe20003fe0100 */
[----:B------:R-:W-:Y:S01]  /*1660*/  IMAD.MOV.U32 R12, RZ, RZ, RZ ;  /* 0x000000ffff0c7224 */ /* 0x000fe200078e00ff */
[----:B------:R-:W-:-:S05]  /*1670*/  SEL R8, R8, 0x63400000, !P0 ;  /* 0x6340000008087807 */ /* 0x000fca0004000000 */
[----:B------:R-:W-:-:S04]  /*1680*/  IMAD.IADD R7, R7, 0x1, -R8 ;  /* 0x0000000107077824 */ /* 0x000fc800078e0a08 */
        /* <DEDUP_REMOVED lines=20> */
.L_x_60:
        /* <DEDUP_REMOVED lines=16> */
.L_x_63:
[----:B------:R-:W-:Y:S02]  /*18d0*/  LOP3.LUT R29, R15, 0x80000, RZ, 0xfc, !PT ;  /* 0x000800000f1d7812 */ /* 0x000fe400078efcff */
[----:B------:R-:W-:Y:S01]  /*18e0*/  MOV R28, R14 ;  /* 0x0000000e001c7202 */ /* 0x000fe20000000f00 */
[----:B------:R-:W-:Y:S06]  /*18f0*/  BRA `(.L_x_61) ;  /* 0x0000000000087947 */ /* 0x000fec0003800000 */
.L_x_62:
[----:B------:R-:W-:Y:S01]  /*1900*/  LOP3.LUT R29, R13, 0x80000, RZ, 0xfc, !PT ;  /* 0x000800000d1d7812 */ /* 0x000fe200078efcff */
[----:B------:R-:W-:-:S07]  /*1910*/  IMAD.MOV.U32 R28, RZ, RZ, R12 ;  /* 0x000000ffff1c7224 */ /* 0x000fce00078e000c */
.L_x_61:
[----:B------:R-:W-:Y:S05]  /*1920*/  BSYNC.RECONVERGENT B1 ;  /* 0x0000000000017941 */ /* 0x000fea0003800200 */
.L_x_59:
[----:B------:R-:W-:-:S04]  /*1930*/  IMAD.MOV.U32 R7, RZ, RZ, 0x0 ;  /* 0x00000000ff077424 */ /* 0x000fc800078e00ff */
[----:B------:R-:W-:Y:S05]  /*1940*/  RET.REL.NODEC R6 `(_Z4comBPfS_S_iidddd) ;  /* 0xffffffe406ac7950 */ /* 0x000fea0003c3ffff */
        .type           $_Z4comBPfS_S_iidddd$__internal_accurate_pow,@function
        .size           $_Z4comBPfS_S_iidddd$__internal_accurate_pow,(.L_x_73 - $_Z4comBPfS_S_iidddd$__internal_accurate_pow)
$_Z4comBPfS_S_iidddd$__internal_accurate_pow:
[----:B------:R-:W-:Y:S01]  /*1950*/  ISETP.GT.U32.AND P0, PT, R23, 0xfffff, PT ;  /* 0x000fffff1700780c */ /* 0x000fe20003f04070 */
[--C-:B------:R-:W-:Y:S01]  /*1960*/  IMAD.MOV.U32 R6, RZ, RZ, R23.reuse ;  /* 0x000000ffff067224 */ /* 0x100fe200078e0017 */
[----:B------:R-:W-:Y:S01]  /*1970*/  UMOV UR12, 0x7d2cafe2 ;  /* 0x7d2cafe2000c7882 */ /* 0x000fe20000000000 */
[----:B------:R-:W-:Y:S01]  /*1980*/  IMAD.MOV.U32 R10, RZ, RZ, R22 ;  /* 0x000000ffff0a7224 */ /* 0x000fe200078e0016 */
[----:B------:R-:W-:Y:S01]  /*1990*/  UMOV UR13, 0x3eb0f5ff ;  /* 0x3eb0f5ff000d7882 */ /* 0x000fe20000000000 */
[----:B------:R-:W-:Y:S01]  /*19a0*/  IMAD.MOV.U32 R14, RZ, RZ, RZ ;  /* 0x000000ffff0e7224 */ /* 0x000fe200078e00ff */
[----:B------:R-:W-:Y:S01]  /*19b0*/  SHF.R.U32.HI R28, RZ, 0x14, R23 ;  /* 0x00000014ff1c7819 */ /* 0x000fe20000011617 */
[----:B------:R-:W-:Y:S01]  /*19c0*/  IMAD.MOV.U32 R12, RZ, RZ, 0x41ad3b5a ;  /* 0x41ad3b5aff0c7424 */ /* 0x000fe200078e00ff */
[----:B------:R-:W-:Y:S01]  /*19d0*/  UMOV UR14, 0x3b39803f ;  /* 0x3b39803f000e7882 */ /* 0x000fe20000000000 */
[----:B------:R-:W-:Y:S01]  /*19e0*/  IMAD.MOV.U32 R13, RZ, RZ, 0x3ed0f5d2 ;  /* 0x3ed0f5d2ff0d7424 */ /* 0x000fe200078e00ff */
[----:B------:R-:W-:-:S03]  /*19f0*/  UMOV UR15, 0x3c7abc9e ;  /* 0x3c7abc9e000f7882 */ /* 0x000fc60000000000 */
[----:B------:R-:W-:-:S10]  /*1a00*/  @!P0 DMUL R26, R22, 1.80143985094819840000e+16 ;  /* 0x43500000161a8828 */ /* 0x000fd40000000000 */
[----:B------:R-:W-:Y:S01]  /*1a10*/  @!P0 IMAD.MOV.U32 R6, RZ, RZ, R27 ;  /* 0x000000ffff068224 */ /* 0x000fe200078e001b */
[----:B------:R-:W-:Y:S02]  /*1a20*/  @!P0 MOV R10, R26 ;  /* 0x0000001a000a8202 */ /* 0x000fe40000000f00 */
[----:B------:R-:W-:Y:S02]  /*1a30*/  @!P0 LEA.HI R28, R27, 0xffffffca, RZ, 0xc ;  /* 0xffffffca1b1c8811 */ /* 0x000fe400078f60ff */
[----:B------:R-:W-:-:S04]  /*1a40*/  LOP3.LUT R6, R6, 0x800fffff, RZ, 0xc0, !PT ;  /* 0x800fffff06067812 */ /* 0x000fc800078ec0ff */
[----:B------:R-:W-:-:S04]  /*1a50*/  LOP3.LUT R11, R6, 0x3ff00000, RZ, 0xfc, !PT ;  /* 0x3ff00000060b7812 */ /* 0x000fc800078efcff */
[----:B------:R-:W-:-:S13]  /*1a60*/  ISETP.GE.U32.AND P1, PT, R11, 0x3ff6a09f, PT ;  /* 0x3ff6a09f0b00780c */ /* 0x000fda0003f26070 */
[----:B------:R-:W-:-:S04]  /*1a70*/  @P1 VIADD R7, R11, 0xfff00000 ;  /* 0xfff000000b071836 */ /* 0x000fc80000000000 */
        /* <DEDUP_REMOVED lines=12> */
[----:B------:R-:W-:-:S06]  /*1b40*/  UMOV UR13, 0x3ef3b20a ;  /* 0x3ef3b20a000d7882 */ /* 0x000fcc0000000000 */
[----:B------:R-:W-:Y:S01]  /*1b50*/  DFMA R16, R24, R12, UR12 ;  /* 0x0000000c18107e2b */ /* 0x000fe2000800000c */
        /* <DEDUP_REMOVED lines=18> */
[----:B------:R-:W-:Y:S01]  /*1c80*/  IADD3 R23, PT, PT, R13, 0x100000, RZ ;  /* 0x001000000d177810 */ /* 0x000fe20007ffe0ff */
[----:B------:R-:W-:Y:S02]  /*1c90*/  IMAD.MOV.U32 R22, RZ, RZ, R12 ;  /* 0x000000ffff167224 */ /* 0x000fe400078e000c */
[----:B------:R-:W-:-:S08]  /*1ca0*/  DFMA R10, R24, R16, UR12 ;  /* 0x0000000c180a7e2b */ /* 0x000fd00008000010 */
[----:B------:R-:W-:Y:S01]  /*1cb0*/  DADD R14, -R10, UR12 ;  /* 0x0000000c0a0e7e29 */ /* 0x000fe20008000100 */
[----:B------:R-:W-:Y:S01]  /*1cc0*/  UMOV UR12, 0xb9e7b0 ;  /* 0x00b9e7b0000c7882 */ /* 0x000fe20000000000 */
[----:B------:R-:W-:-:S06]  /*1cd0*/  UMOV UR13, 0x3c46a4cb ;  /* 0x3c46a4cb000d7882 */ /* 0x000fcc0000000000 */
[----:B------:R-:W-:Y:S02]  /*1ce0*/  DFMA R14, R24, R16, R14 ;  /* 0x00000010180e722b */ /* 0x000fe4000000000e */
[----:B------:R-:W-:-:S06]  /*1cf0*/  DMUL R16, R6, R6 ;  /* 0x0000000606107228 */ /* 0x000fcc0000000000 */
[----:B------:R-:W-:Y:S01]  /*1d00*/  DADD R14, R14, -UR12 ;  /* 0x8000000c0e0e7e29 */ /* 0x000fe20008000000 */
[----:B------:R-:W-:Y:S01]  /*1d10*/  UMOV UR12, 0x80000000 ;  /* 0x80000000000c7882 */ /* 0x000fe20000000000 */
[----:B------:R-:W-:Y:S01]  /*1d20*/  DFMA R24, R6, R6, -R16 ;  /* 0x000000060618722b */ /* 0x000fe20000000810 */
[----:B------:R-:W-:-:S07]  /*1d30*/  UMOV UR13, 0x43300000 ;  /* 0x43300000000d7882 */ /* 0x000fce0000000000 */
[C---:B------:R-:W-:Y:S02]  /*1d40*/  DFMA R22, R6.reuse, R22, R24 ;  /* 0x000000160616722b */ /* 0x040fe40000000018 */
[----:B------:R-:W-:-:S08]  /*1d50*/  DMUL R24, R6, R16 ;  /* 0x0000001006187228 */ /* 0x000fd00000000000 */
[----:B------:R-:W-:-:S08]  /*1d60*/  DFMA R26, R6, R16, -R24 ;  /* 0x00000010061a722b */ /* 0x000fd00000000818 */
[----:B------:R-:W-:Y:S02]  /*1d70*/  DFMA R26, R12, R16, R26 ;  /* 0x000000100c1a722b */ /* 0x000fe4000000001a */
[----:B------:R-:W-:-:S06]  /*1d80*/  DADD R16, R10, R14 ;  /* 0x000000000a107229 */ /* 0x000fcc000000000e */
[----:B------:R-:W-:Y:S02]  /*1d90*/  DFMA R22, R6, R22, R26 ;  /* 0x000000160616722b */ /* 0x000fe4000000001a */
[----:B------:R-:W-:-:S08]  /*1da0*/  DADD R26, R10, -R16 ;  /* 0x000000000a1a7229 */ /* 0x000fd00000000810 */
[----:B------:R-:W-:Y:S02]  /*1db0*/  DADD R26, R14, R26 ;  /* 0x000000000e1a7229 */ /* 0x000fe4000000001a */
[----:B------:R-:W-:-:S08]  /*1dc0*/  DMUL R14, R16, R24 ;  /* 0x00000018100e7228 */ /* 0x000fd00000000000 */
        /* <DEDUP_REMOVED lines=9> */
[C---:B------:R-:W-:Y:S02]  /*1e60*/  VIADD R10, R28.reuse, 0xfffffc01 ;  /* 0xfffffc011c0a7836 */ /* 0x040fe40000000000 */
[----:B------:R-:W-:Y:S02]  /*1e70*/  @P1 VIADD R10, R28, 0xfffffc02 ;  /* 0xfffffc021c0a1836 */ /* 0x000fe40000000000 */
[----:B------:R-:W-:-:S03]  /*1e80*/  IMAD.MOV.U32 R11, RZ, RZ, 0x43300000 ;  /* 0x43300000ff0b7424 */ /* 0x000fc600078e00ff */
        /* <DEDUP_REMOVED lines=19> */
[----:B------:R-:W-:Y:S01]  /*1fc0*/  IMAD.MOV.U32 R6, RZ, RZ, 0x652b82fe ;  /* 0x652b82feff067424 */ /* 0x000fe200078e00ff */
[----:B------:R-:W-:-:S06]  /*1fd0*/  MOV R7, 0x3ff71547 ;  /* 0x3ff7154700077802 */ /* 0x000fcc0000000f00 */
        /* <DEDUP_REMOVED lines=49> */
[----:B------:R-:W-:Y:S02]  /*22f0*/  @!P1 LEA.HI R7, R6, R6, RZ, 0x1 ;  /* 0x0000000606079211 */ /* 0x000fe400078f08ff */
[----:B------:R-:W-:Y:S02]  /*2300*/  FSEL R15, R15, RZ, P0 ;  /* 0x000000ff0f0f7208 */ /* 0x000fe40000000000 */
[----:B------:R-:W-:-:S04]  /*2310*/  @!P1 SHF.R.S32.HI R7, RZ, 0x1, R7 ;  /* 0x00000001ff079819 */ /* 0x000fc80000011407 */
[----:B------:R-:W-:Y:S01]  /*2320*/  @!P1 LEA R13, R7, R13, 0x14 ;  /* 0x0000000d070d9211 */ /* 0x000fe200078ea0ff */
[----:B------:R-:W-:-:S05]  /*2330*/  @!P1 IMAD.IADD R6, R6, 0x1, -R7 ;  /* 0x0000000106069824 */ /* 0x000fca00078e0a07 */
[----:B------:R-:W-:Y:S01]  /*2340*/  @!P1 LEA R7, R6, 0x3ff00000, 0x14 ;  /* 0x3ff0000006079811 */ /* 0x000fe200078ea0ff */
[----:B------:R-:W-:-:S06]  /*2350*/  @!P1 IMAD.MOV.U32 R6, RZ, RZ, RZ ;  /* 0x000000ffff069224 */ /* 0x000fcc00078e00ff */
[----:B------:R-:W-:-:S11]  /*2360*/  @!P1 DMUL R14, R12, R6 ;  /* 0x000000060c0e9228 */ /* 0x000fd60000000000 */
.L_x_64:
[----:B------:R-:W-:Y:S01]  /*2370*/  DFMA R16, R16, R14, R14 ;  /* 0x0000000e1010722b */ /* 0x000fe2000000000e */
[----:B------:R-:W-:Y:S01]  /*2380*/  IMAD.MOV.U32 R6, RZ, RZ, R8 ;  /* 0x000000ffff067224 */ /* 0x000fe200078e0008 */
[----:B------:R-:W-:Y:S01]  /*2390*/  DSETP.NEU.AND P0, PT, |R14|, +INF , PT ;  /* 0x7ff000000e00742a */ /* 0x000fe20003f0d200 */
[----:B------:R-:W-:-:S07]  /*23a0*/  IMAD.MOV.U32 R7, RZ, RZ, 0x0 ;  /* 0x00000000ff077424 */ /* 0x000fce00078e00ff */
[----:B------:R-:W-:Y:S02]  /*23b0*/  FSEL R10, R14, R16, !P0 ;  /* 0x000000100e0a7208 */ /* 0x000fe40004000000 */
[----:B------:R-:W-:Y:S01]  /*23c0*/  FSEL R11, R15, R17, !P0 ;  /* 0x000000110f0b7208 */ /* 0x000fe20004000000 */
[----:B------:R-:W-:Y:S06]  /*23d0*/  RET.REL.NODEC R6 `(_Z4comBPfS_S_iidddd) ;  /* 0xffffffdc06087950 */ /* 0x000fec0003c3ffff */
.L_x_65:
        /* <DEDUP_REMOVED lines=10> */
.L_x_73:


//--------------------- .text._Z4initPfS_S_S_S_S_S_ --------------------------
	.section	.text._Z4initPfS_S_S_S_S_S_,"ax",@progbits
	.align	128
        .global         _Z4initPfS_S_S_S_S_S_
        .type           _Z4initPfS_S_S_S_S_S_,@function
        .size           _Z4initPfS_S_S_S_S_S_,(.L_x_81 - _Z4initPfS_S_S_S_S_S_)
        .other          _Z4initPfS_S_S_S_S_S_,@"STO_CUDA_ENTRY STV_DEFAULT"
_Z4initPfS_S_S_S_S_S_:
.text._Z4initPfS_S_S_S_S_S_:
[----:B------:R-:W-:Y:S01]  /*0000*/  LDC R1, c[0x0][0x37c] ;  /* 0x0000df00ff017b82 */ /* 0x000fe20000000800 */
[----:B------:R-:W0:Y:S07]  /*0010*/  S2R R0, SR_TID.X ;  /* 0x0000000000007919 */ /* 0x000e2e0000002100 */
[----:B------:R-:W0:Y:S01]  /*0020*/  S2UR UR6, SR_CTAID.X ;  /* 0x00000000000679c3 */ /* 0x000e220000002500 */
[----:B------:R-:W1:Y:S07]  /*0030*/  LDCU.64 UR4, c[0x0][0x358] ;  /* 0x00006b00ff0477ac */ /* 0x000e6e0008000a00 */
[----:B------:R-:W0:Y:S08]  /*0040*/  LDC R17, c[0x0][0x360] ;  /* 0x0000d800ff117b82 */ /* 0x000e300000000800 */
[----:B------:R-:W2:Y:S08]  /*0050*/  LDC.64 R6, c[0x0][0x380] ;  /* 0x0000e000ff067b82 */ /* 0x000eb00000000a00 */
[----:B------:R-:W3:Y:S08]  /*0060*/  LDC.64 R8, c[0x0][0x388] ;  /* 0x0000e200ff087b82 */ /* 0x000ef00000000a00 */
[----:B------:R-:W4:Y:S01]  /*0070*/  LDC.64 R10, c[0x0][0x390] ;  /* 0x0000e400ff0a7b82 */ /* 0x000f220000000a00 */
[----:B0-----:R-:W-:-:S07]  /*0080*/  IMAD R17, R17, UR6, R0 ;  /* 0x0000000611117c24 */ /* 0x001fce000f8e0200 */
[----:B------:R-:W0:Y:S01]  /*0090*/  LDC.64 R12, c[0x0][0x398] ;  /* 0x0000e600ff0c7b82 */ /* 0x000e220000000a00 */
[----:B--2---:R-:W-:-:S05]  /*00a0*/  IMAD.WIDE R6, R17, 0x4, R6 ;  /* 0x0000000411067825 */ /* 0x004fca00078e0206 */
[----:B-1----:R-:W-:Y:S02]  /*00b0*/  STG.E desc[UR4][R6.64], RZ ;  /* 0x000000ff06007986 */ /* 0x002fe4000c101904 */
[----:B------:R-:W1:Y:S01]  /*00c0*/  LDC.64 R14, c[0x0][0x3a0] ;  /* 0x0000e800ff0e7b82 */ /* 0x000e620000000a00 */
[----:B---3--:R-:W-:-:S05]  /*00d0*/  IMAD.WIDE R8, R17, 0x4, R8 ;  /* 0x0000000411087825 */ /* 0x008fca00078e0208 */
[----:B------:R-:W-:Y:S02]  /*00e0*/  STG.E desc[UR4][R8.64], RZ ;  /* 0x000000ff08007986 */ /* 0x000fe4000c101904 */
[----:B------:R-:W2:Y:S01]  /*00f0*/  LDC.64 R4, c[0x0][0x3a8] ;  /* 0x0000ea00ff047b82 */ /* 0x000ea20000000a00 */
[----:B----4-:R-:W-:-:S05]  /*0100*/  IMAD.WIDE R10, R17, 0x4, R10 ;  /* 0x00000004110a7825 */ /* 0x010fca00078e020a */
[----:B------:R-:W-:Y:S02]  /*0110*/  STG.E desc[UR4][R10.64], RZ ;  /* 0x000000ff0a007986 */ /* 0x000fe4000c101904 */
[----:B------:R-:W3:Y:S01]  /*0120*/  LDC.64 R2, c[0x0][0x3b0] ;  /* 0x0000ec00ff027b82 */ /* 0x000ee20000000a00 */
[----:B0-----:R-:W-:-:S05]  /*0130*/  IMAD.WIDE R12, R17, 0x4, R12 ;  /* 0x00000004110c7825 */ /* 0x001fca00078e020c */
[----:B------:R-:W-:Y:S01]  /*0140*/  STG.E desc[UR4][R12.64], RZ ;  /* 0x000000ff0c007986 */ /* 0x000fe2000c101904 */
[----:B-1----:R-:W-:-:S05]  /*0150*/  IMAD.WIDE R14, R17, 0x4, R14 ;  /* 0x00000004110e7825 */ /* 0x002fca00078e020e */
[----:B------:R-:W-:Y:S01]  /*0160*/  STG.E desc[UR4][R14.64], RZ ;  /* 0x000000ff0e007986 */ /* 0x000fe2000c101904 */
[----:B--2---:R-:W-:-:S05]  /*0170*/  IMAD.WIDE R4, R17, 0x4, R4 ;  /* 0x0000000411047825 */ /* 0x004fca00078e0204 */
[----:B------:R-:W-:Y:S01]  /*0180*/  STG.E desc[UR4][R4.64], RZ ;  /* 0x000000ff04007986 */ /* 0x000fe2000c101904 */
[----:B---3--:R-:W-:-:S05]  /*0190*/  IMAD.WIDE R2, R17, 0x4, R2 ;  /* 0x0000000411027825 */ /* 0x008fca00078e0202 */
[----:B------:R-:W-:Y:S01]  /*01a0*/  STG.E desc[UR4][R2.64], RZ ;  /* 0x000000ff02007986 */ /* 0x000fe2000c101904 */
[----:B------:R-:W-:Y:S05]  /*01b0*/  EXIT ;  /* 0x000000000000794d */ /* 0x000fea0003800000 */
.L_x_66:
        /* <DEDUP_REMOVED lines=12> */
.L_x_81:


//--------------------- .nv.shared.reserved.0     --------------------------
	.section	.nv.shared.reserved.0,"aw",@nobits
	.weak		__nv_reservedSMEM_offset_0_alias
	.size		__nv_reservedSMEM_offset_0_alias, 0, 64
	.other		__nv_reservedSMEM_offset_0_alias,@"STO_CUDA_RESERVED_SHARED STV_DEFAULT"
__nv_reservedSMEM_offset_0_alias:
	.zero		0
	.zero		64


//--------------------- .nv.constant0._Z9boundryUVPfS_ii --------------------------
	.section	.nv.constant0._Z9boundryUVPfS_ii,"a",@progbits
	.sectionflags	@""
	.align	4
.nv.constant0._Z9boundryUVPfS_ii:
	.zero		920


//--------------------- .nv.constant0._Z5comUVPfS_S_S_S_dddddii --------------------------
	.section	.nv.constant0._Z5comUVPfS_S_S_S_dddddii,"a",@progbits
	.sectionflags	@""
	.align	4
.nv.constant0._Z5comUVPfS_S_S_S_dddddii:
	.zero		984


//--------------------- .nv.constant0._Z6copyUVPfS_S_S_ii --------------------------
	.section	.nv.constant0._Z6copyUVPfS_S_S_ii,"a",@progbits
	.sectionflags	@""
	.align	4
.nv.constant0._Z6copyUVPfS_S_S_ii:
	.zero		936


//--------------------- .nv.constant0._Z5copyPPfS_ii --------------------------
	.section	.nv.constant0._Z5copyPPfS_ii,"a",@progbits
	.sectionflags	@""
	.align	4
.nv.constant0._Z5copyPPfS_ii:
	.zero		920


//--------------------- .nv.constant0._Z8boundryPPfii --------------------------
	.section	.nv.constant0._Z8boundryPPfii,"a",@progbits
	.sectionflags	@""
	.align	4
.nv.constant0._Z8boundryPPfii:
	.zero		912


//--------------------- .nv.constant0._Z4comPPfS_S_iiddd --------------------------
	.section	.nv.constant0._Z4comPPfS_S_iiddd,"a",@progbits
	.sectionflags	@""
	.align	4
.nv.constant0._Z4comPPfS_S_iiddd:
	.zero		952


//--------------------- .nv.constant0._Z4comBPfS_S_iidddd --------------------------
	.section	.nv.constant0._Z4comBPfS_S_iidddd,"a",@progbits
	.sectionflags	@""
	.align	4
.nv.constant0._Z4comBPfS_S_iidddd:
	.zero		960


//--------------------- .nv.constant0._Z4initPfS_S_S_S_S_S_ --------------------------
	.section	.nv.constant0._Z4initPfS_S_S_S_S_S_,"a",@progbits
	.sectionflags	@""
	.align	4
.nv.constant0._Z4initPfS_S_S_S_S_S_:
	.zero		952


//--------------------- SYMBOLS --------------------------

	.type		.nv.reservedSmem.offset0,@object
	.size		.nv.reservedSmem.offset0,0x4
